//
// Generated by NVIDIA NVVM Compiler
//
// Compiler Build ID: CL-36424714
// Cuda compilation tools, release 13.0, V13.0.88
// Based on NVVM 20.0.0
//

.version 9.0
.target sm_100
.address_size 64

	// .globl	_Z15kernel_functionPiS_S_

.visible .entry _Z15kernel_functionPiS_S_(
	.param .u64 .ptr .align 1 _Z15kernel_functionPiS_S__param_0,
	.param .u64 .ptr .align 1 _Z15kernel_functionPiS_S__param_1,
	.param .u64 .ptr .align 1 _Z15kernel_functionPiS_S__param_2
)
{
	.reg .pred 	%p<4>;
	.reg .b32 	%r<24>;
	.reg .b64 	%rd<13>;

	ld.param.u64 	%rd1, [_Z15kernel_functionPiS_S__param_0];
	ld.param.u64 	%rd2, [_Z15kernel_functionPiS_S__param_1];
	ld.param.u64 	%rd3, [_Z15kernel_functionPiS_S__param_2];
	mov.u32 	%r3, %ntid.x;
	mov.u32 	%r4, %ctaid.x;
	mov.u32 	%r5, %tid.x;
	mad.lo.s32 	%r1, %r3, %r4, %r5;
	mov.u32 	%r6, %ntid.y;
	mov.u32 	%r7, %ctaid.y;
	mov.u32 	%r8, %tid.y;
	mad.lo.s32 	%r9, %r6, %r7, %r8;
	setp.gt.s32 	%p1, %r1, 3;
	setp.gt.u32 	%p2, %r9, 2;
	or.pred  	%p3, %p1, %p2;
	@%p3 bra 	$L__BB0_2;
	cvta.to.global.u64 	%rd4, %rd3;
	cvta.to.global.u64 	%rd5, %rd1;
	cvta.to.global.u64 	%rd6, %rd2;
	shl.b32 	%r10, %r9, 2;
	mul.wide.u32 	%rd7, %r10, 4;
	add.s64 	%rd8, %rd5, %rd7;
	ld.global.u32 	%r11, [%rd8];
	mul.wide.s32 	%rd9, %r1, 4;
	add.s64 	%rd10, %rd6, %rd9;
	ld.global.u32 	%r12, [%rd10];
	mul.lo.s32 	%r13, %r12, %r11;
	ld.global.u32 	%r14, [%rd8+4];
	ld.global.u32 	%r15, [%rd10+16];
	mad.lo.s32 	%r16, %r15, %r14, %r13;
	ld.global.u32 	%r17, [%rd8+8];
	ld.global.u32 	%r18, [%rd10+32];
	mad.lo.s32 	%r19, %r18, %r17, %r16;
	ld.global.u32 	%r20, [%rd8+12];
	ld.global.u32 	%r21, [%rd10+48];
	mad.lo.s32 	%r22, %r21, %r20, %r19;
	add.s32 	%r23, %r10, %r1;
	mul.wide.s32 	%rd11, %r23, 4;
	add.s64 	%rd12, %rd4, %rd11;
	st.global.u32 	[%rd12], %r22;
$L__BB0_2:
	ret;

}
	// .globl	_Z24matrix_transpose_productPiS_S_iii
.visible .entry _Z24matrix_transpose_productPiS_S_iii(
	.param .u64 .ptr .align 1 _Z24matrix_transpose_productPiS_S_iii_param_0,
	.param .u64 .ptr .align 1 _Z24matrix_transpose_productPiS_S_iii_param_1,
	.param .u64 .ptr .align 1 _Z24matrix_transpose_productPiS_S_iii_param_2,
	.param .u32 _Z24matrix_transpose_productPiS_S_iii_param_3,
	.param .u32 _Z24matrix_transpose_productPiS_S_iii_param_4,
	.param .u32 _Z24matrix_transpose_productPiS_S_iii_param_5
)
{
	.reg .pred 	%p<9>;
	.reg .b32 	%r<77>;
	.reg .b32 	%f<25>;
	.reg .b64 	%rd<26>;

	ld.param.u64 	%rd4, [_Z24matrix_transpose_productPiS_S_iii_param_0];
	ld.param.u64 	%rd5, [_Z24matrix_transpose_productPiS_S_iii_param_1];
	ld.param.u32 	%r34, [_Z24matrix_transpose_productPiS_S_iii_param_3];
	ld.param.u32 	%r37, [_Z24matrix_transpose_productPiS_S_iii_param_4];
	ld.param.u32 	%r36, [_Z24matrix_transpose_productPiS_S_iii_param_5];
	cvta.to.global.u64 	%rd1, %rd5;
	cvta.to.global.u64 	%rd2, %rd4;
	mov.u32 	%r38, %ntid.x;
	mov.u32 	%r39, %ctaid.x;
	mul.lo.s32 	%r1, %r38, %r39;
	mov.u32 	%r2, %tid.x;
	add.s32 	%r3, %r1, %r2;
	mov.u32 	%r40, %ntid.y;
	mov.u32 	%r41, %ctaid.y;
	mul.lo.s32 	%r4, %r40, %r41;
	mov.u32 	%r5, %tid.y;
	add.s32 	%r42, %r4, %r5;
	setp.ge.s32 	%p1, %r3, %r34;
	setp.ge.s32 	%p2, %r42, %r37;
	or.pred  	%p3, %p1, %p2;
	@%p3 bra 	$L__BB1_9;
	mul.lo.s32 	%r7, %r36, %r37;
	setp.lt.s32 	%p4, %r7, 1;
	mov.f32 	%f24, 0f00000000;
	@%p4 bra 	$L__BB1_8;
	add.s32 	%r44, %r7, -1;
	div.u32 	%r45, %r44, %r37;
	add.s32 	%r8, %r45, 1;
	and.b32  	%r9, %r8, 3;
	setp.lt.u32 	%p5, %r45, 3;
	mov.f32 	%f24, 0f00000000;
	mov.b32 	%r72, 0;
	mov.u32 	%r73, %r72;
	@%p5 bra 	$L__BB1_5;
	and.b32  	%r47, %r8, -4;
	shl.b32 	%r10, %r34, 2;
	shl.b32 	%r11, %r37, 2;
	neg.s32 	%r67, %r47;
	mov.f32 	%f24, 0f00000000;
	mov.b32 	%r73, 0;
	mul.wide.s32 	%rd10, %r37, 4;
	mul.wide.s32 	%rd12, %r34, 4;
	mov.u32 	%r68, %r42;
	mov.u32 	%r70, %r3;
	mov.u32 	%r72, %r73;
$L__BB1_4:
	mul.wide.s32 	%rd6, %r68, 4;
	add.s64 	%rd7, %rd2, %rd6;
	ld.global.u32 	%r48, [%rd7];
	mul.wide.s32 	%rd8, %r70, 4;
	add.s64 	%rd9, %rd1, %rd8;
	ld.global.u32 	%r49, [%rd9];
	mul.lo.s32 	%r50, %r49, %r48;
	cvt.rn.f32.s32 	%f12, %r50;
	add.f32 	%f13, %f24, %f12;
	add.s64 	%rd11, %rd7, %rd10;
	ld.global.u32 	%r51, [%rd11];
	add.s64 	%rd13, %rd9, %rd12;
	ld.global.u32 	%r52, [%rd13];
	mul.lo.s32 	%r53, %r52, %r51;
	cvt.rn.f32.s32 	%f14, %r53;
	add.f32 	%f15, %f13, %f14;
	add.s64 	%rd14, %rd11, %rd10;
	ld.global.u32 	%r54, [%rd14];
	add.s64 	%rd15, %rd13, %rd12;
	ld.global.u32 	%r55, [%rd15];
	mul.lo.s32 	%r56, %r55, %r54;
	cvt.rn.f32.s32 	%f16, %r56;
	add.f32 	%f17, %f15, %f16;
	add.s64 	%rd16, %rd14, %rd10;
	ld.global.u32 	%r57, [%rd16];
	add.s64 	%rd17, %rd15, %rd12;
	ld.global.u32 	%r58, [%rd17];
	mul.lo.s32 	%r59, %r58, %r57;
	cvt.rn.f32.s32 	%f18, %r59;
	add.f32 	%f24, %f17, %f18;
	add.s32 	%r72, %r72, %r10;
	add.s32 	%r70, %r70, %r10;
	add.s32 	%r73, %r73, %r11;
	add.s32 	%r68, %r68, %r11;
	add.s32 	%r67, %r67, 4;
	setp.ne.s32 	%p6, %r67, 0;
	@%p6 bra 	$L__BB1_4;
$L__BB1_5:
	setp.eq.s32 	%p7, %r9, 0;
	@%p7 bra 	$L__BB1_8;
	add.s32 	%r60, %r2, %r72;
	add.s32 	%r76, %r60, %r1;
	add.s32 	%r61, %r5, %r73;
	add.s32 	%r75, %r61, %r4;
	neg.s32 	%r74, %r9;
$L__BB1_7:
	.pragma "nounroll";
	mul.wide.s32 	%rd18, %r76, 4;
	add.s64 	%rd19, %rd1, %rd18;
	mul.wide.s32 	%rd20, %r75, 4;
	add.s64 	%rd21, %rd2, %rd20;
	ld.global.u32 	%r62, [%rd21];
	ld.global.u32 	%r63, [%rd19];
	mul.lo.s32 	%r64, %r63, %r62;
	cvt.rn.f32.s32 	%f19, %r64;
	add.f32 	%f24, %f24, %f19;
	add.s32 	%r76, %r76, %r34;
	add.s32 	%r75, %r75, %r37;
	add.s32 	%r74, %r74, 1;
	setp.ne.s32 	%p8, %r74, 0;
	@%p8 bra 	$L__BB1_7;
$L__BB1_8:
	ld.param.u64 	%rd25, [_Z24matrix_transpose_productPiS_S_iii_param_2];
	cvt.rzi.s32.f32 	%r65, %f24;
	mad.lo.s32 	%r66, %r34, %r42, %r3;
	cvta.to.global.u64 	%rd22, %rd25;
	mul.wide.s32 	%rd23, %r66, 4;
	add.s64 	%rd24, %rd22, %rd23;
	st.global.u32 	[%rd24], %r65;
$L__BB1_9:
	ret;

}
	// .globl	_Z24matrix_product_transposePiS_S_iii
.visible .entry _Z24matrix_product_transposePiS_S_iii(
	.param .u64 .ptr .align 1 _Z24matrix_product_transposePiS_S_iii_param_0,
	.param .u64 .ptr .align 1 _Z24matrix_product_transposePiS_S_iii_param_1,
	.param .u64 .ptr .align 1 _Z24matrix_product_transposePiS_S_iii_param_2,
	.param .u32 _Z24matrix_product_transposePiS_S_iii_param_3,
	.param .u32 _Z24matrix_product_transposePiS_S_iii_param_4,
	.param .u32 _Z24matrix_product_transposePiS_S_iii_param_5
)
{
	.reg .pred 	%p<13>;
	.reg .b32 	%r<89>;
	.reg .b32 	%f<53>;
	.reg .b64 	%rd<40>;

	ld.param.u64 	%rd8, [_Z24matrix_product_transposePiS_S_iii_param_0];
	ld.param.u64 	%rd9, [_Z24matrix_product_transposePiS_S_iii_param_1];
	ld.param.u64 	%rd7, [_Z24matrix_product_transposePiS_S_iii_param_2];
	ld.param.u32 	%r18, [_Z24matrix_product_transposePiS_S_iii_param_3];
	ld.param.u32 	%r20, [_Z24matrix_product_transposePiS_S_iii_param_4];
	ld.param.u32 	%r19, [_Z24matrix_product_transposePiS_S_iii_param_5];
	cvta.to.global.u64 	%rd1, %rd9;
	cvta.to.global.u64 	%rd2, %rd8;
	mov.u32 	%r22, %ntid.x;
	mov.u32 	%r23, %ctaid.x;
	mov.u32 	%r24, %tid.x;
	mad.lo.s32 	%r1, %r22, %r23, %r24;
	mov.u32 	%r25, %ntid.y;
	mov.u32 	%r26, %ctaid.y;
	mov.u32 	%r27, %tid.y;
	mad.lo.s32 	%r28, %r25, %r26, %r27;
	setp.ge.s32 	%p1, %r1, %r18;
	setp.ge.s32 	%p2, %r28, %r20;
	or.pred  	%p3, %p1, %p2;
	@%p3 bra 	$L__BB2_14;
	setp.lt.s32 	%p4, %r19, 1;
	mov.f32 	%f52, 0f00000000;
	@%p4 bra 	$L__BB2_13;
	mul.lo.s32 	%r3, %r19, %r28;
	mul.lo.s32 	%r4, %r19, %r1;
	and.b32  	%r5, %r19, 7;
	setp.lt.u32 	%p5, %r19, 8;
	mov.f32 	%f52, 0f00000000;
	mov.b32 	%r87, 0;
	@%p5 bra 	$L__BB2_5;
	and.b32  	%r87, %r19, 2147483640;
	neg.s32 	%r85, %r87;
	mul.wide.u32 	%rd10, %r3, 4;
	add.s64 	%rd11, %rd10, %rd2;
	add.s64 	%rd39, %rd11, 16;
	add.s64 	%rd4, %rd1, 16;
	mov.f32 	%f52, 0f00000000;
	mov.u32 	%r84, %r4;
$L__BB2_4:
	.pragma "nounroll";
	mul.wide.s32 	%rd12, %r84, 4;
	add.s64 	%rd13, %rd4, %rd12;
	ld.global.u32 	%r30, [%rd39+-16];
	ld.global.u32 	%r31, [%rd13+-16];
	mul.lo.s32 	%r32, %r31, %r30;
	cvt.rn.f32.s32 	%f17, %r32;
	add.f32 	%f18, %f52, %f17;
	ld.global.u32 	%r33, [%rd39+-12];
	ld.global.u32 	%r34, [%rd13+-12];
	mul.lo.s32 	%r35, %r34, %r33;
	cvt.rn.f32.s32 	%f19, %r35;
	add.f32 	%f20, %f18, %f19;
	ld.global.u32 	%r36, [%rd39+-8];
	ld.global.u32 	%r37, [%rd13+-8];
	mul.lo.s32 	%r38, %r37, %r36;
	cvt.rn.f32.s32 	%f21, %r38;
	add.f32 	%f22, %f20, %f21;
	ld.global.u32 	%r39, [%rd39+-4];
	ld.global.u32 	%r40, [%rd13+-4];
	mul.lo.s32 	%r41, %r40, %r39;
	cvt.rn.f32.s32 	%f23, %r41;
	add.f32 	%f24, %f22, %f23;
	ld.global.u32 	%r42, [%rd39];
	ld.global.u32 	%r43, [%rd13];
	mul.lo.s32 	%r44, %r43, %r42;
	cvt.rn.f32.s32 	%f25, %r44;
	add.f32 	%f26, %f24, %f25;
	ld.global.u32 	%r45, [%rd39+4];
	ld.global.u32 	%r46, [%rd13+4];
	mul.lo.s32 	%r47, %r46, %r45;
	cvt.rn.f32.s32 	%f27, %r47;
	add.f32 	%f28, %f26, %f27;
	ld.global.u32 	%r48, [%rd39+8];
	ld.global.u32 	%r49, [%rd13+8];
	mul.lo.s32 	%r50, %r49, %r48;
	cvt.rn.f32.s32 	%f29, %r50;
	add.f32 	%f30, %f28, %f29;
	ld.global.u32 	%r51, [%rd39+12];
	ld.global.u32 	%r52, [%rd13+12];
	mul.lo.s32 	%r53, %r52, %r51;
	cvt.rn.f32.s32 	%f31, %r53;
	add.f32 	%f52, %f30, %f31;
	add.s32 	%r85, %r85, 8;
	add.s64 	%rd39, %rd39, 32;
	add.s32 	%r84, %r84, 8;
	setp.ne.s32 	%p6, %r85, 0;
	@%p6 bra 	$L__BB2_4;
$L__BB2_5:
	setp.eq.s32 	%p7, %r5, 0;
	@%p7 bra 	$L__BB2_13;
	and.b32  	%r13, %r19, 3;
	setp.lt.u32 	%p8, %r5, 4;
	@%p8 bra 	$L__BB2_8;
	add.s32 	%r54, %r87, %r3;
	mul.wide.u32 	%rd14, %r54, 4;
	add.s64 	%rd15, %rd2, %rd14;
	ld.global.u32 	%r55, [%rd15];
	add.s32 	%r56, %r87, %r4;
	mul.wide.s32 	%rd16, %r56, 4;
	add.s64 	%rd17, %rd1, %rd16;
	ld.global.u32 	%r57, [%rd17];
	mul.lo.s32 	%r58, %r57, %r55;
	cvt.rn.f32.s32 	%f33, %r58;
	add.f32 	%f34, %f52, %f33;
	cvt.u64.u32 	%rd18, %r3;
	cvt.u64.u32 	%rd19, %r87;
	add.s64 	%rd20, %rd19, %rd18;
	shl.b64 	%rd21, %rd20, 2;
	add.s64 	%rd22, %rd2, %rd21;
	ld.global.u32 	%r59, [%rd22+4];
	ld.global.u32 	%r60, [%rd17+4];
	mul.lo.s32 	%r61, %r60, %r59;
	cvt.rn.f32.s32 	%f35, %r61;
	add.f32 	%f36, %f34, %f35;
	ld.global.u32 	%r62, [%rd22+8];
	ld.global.u32 	%r63, [%rd17+8];
	mul.lo.s32 	%r64, %r63, %r62;
	cvt.rn.f32.s32 	%f37, %r64;
	add.f32 	%f38, %f36, %f37;
	ld.global.u32 	%r65, [%rd22+12];
	ld.global.u32 	%r66, [%rd17+12];
	mul.lo.s32 	%r67, %r66, %r65;
	cvt.rn.f32.s32 	%f39, %r67;
	add.f32 	%f52, %f38, %f39;
	add.s32 	%r87, %r87, 4;
$L__BB2_8:
	setp.eq.s32 	%p9, %r13, 0;
	@%p9 bra 	$L__BB2_13;
	setp.eq.s32 	%p10, %r13, 1;
	@%p10 bra 	$L__BB2_11;
	add.s32 	%r68, %r87, %r3;
	mul.wide.u32 	%rd23, %r68, 4;
	add.s64 	%rd24, %rd2, %rd23;
	ld.global.u32 	%r69, [%rd24];
	add.s32 	%r70, %r87, %r4;
	mul.wide.s32 	%rd25, %r70, 4;
	add.s64 	%rd26, %rd1, %rd25;
	ld.global.u32 	%r71, [%rd26];
	mul.lo.s32 	%r72, %r71, %r69;
	cvt.rn.f32.s32 	%f41, %r72;
	add.f32 	%f42, %f52, %f41;
	cvt.u64.u32 	%rd27, %r3;
	cvt.u64.u32 	%rd28, %r87;
	add.s64 	%rd29, %rd28, %rd27;
	shl.b64 	%rd30, %rd29, 2;
	add.s64 	%rd31, %rd2, %rd30;
	ld.global.u32 	%r73, [%rd31+4];
	ld.global.u32 	%r74, [%rd26+4];
	mul.lo.s32 	%r75, %r74, %r73;
	cvt.rn.f32.s32 	%f43, %r75;
	add.f32 	%f52, %f42, %f43;
	add.s32 	%r87, %r87, 2;
$L__BB2_11:
	and.b32  	%r76, %r19, 1;
	setp.eq.b32 	%p11, %r76, 1;
	not.pred 	%p12, %p11;
	@%p12 bra 	$L__BB2_13;
	add.s32 	%r77, %r87, %r3;
	mul.wide.u32 	%rd32, %r77, 4;
	add.s64 	%rd33, %rd2, %rd32;
	ld.global.u32 	%r78, [%rd33];
	add.s32 	%r79, %r87, %r4;
	mul.wide.s32 	%rd34, %r79, 4;
	add.s64 	%rd35, %rd1, %rd34;
	ld.global.u32 	%r80, [%rd35];
	mul.lo.s32 	%r81, %r80, %r78;
	cvt.rn.f32.s32 	%f44, %r81;
	add.f32 	%f52, %f52, %f44;
$L__BB2_13:
	cvt.rzi.s32.f32 	%r82, %f52;
	mad.lo.s32 	%r83, %r18, %r28, %r1;
	cvta.to.global.u64 	%rd36, %rd7;
	mul.wide.s32 	%rd37, %r83, 4;
	add.s64 	%rd38, %rd36, %rd37;
	st.global.u32 	[%rd38], %r82;
$L__BB2_14:
	ret;

}


// ===== COMPILED SASS (sm_100) =====

	.target	sm_100

	.elftype	@"ET_EXEC"


//--------------------- .note.nv.tkinfo           --------------------------
	.section	.note.nv.tkinfo,"",@"SHT_NOTE"
	.sectionflags	@"SHF_NOTE_NV_TKINFO"
	.tkinfo
        /*0018*/ 	.word	0x00000002
        /*0030*/ 	.string	""
        /*0030*/ 	.string	"ptxas"
        /*0030*/ 	.string	"Cuda compilation tools, release 13.0, V13.0.88"
        /*0030*/ 	.string	"Build cuda_13.0.r13.0/compiler.36424714_0"
        /*0030*/ 	.string	"-arch sm_100 -m 64 "



//--------------------- .note.nv.cuinfo           --------------------------
	.section	.note.nv.cuinfo,"",@"SHT_NOTE"
	.sectionflags	@"SHF_NOTE_NV_CUINFO"
        /*0018*/ 	.short	0x0002
        /*001a*/ 	.short	0x0064
        /*001c*/ 	.short	0x0082
	.zero		2


//--------------------- .nv.info                  --------------------------
	.section	.nv.info,"",@"SHT_CUDA_INFO"
	.align	4


	//----- nvinfo : EIATTR_REGCOUNT
	.align		4
        /*0000*/ 	.byte	0x04, 0x2f
        /*0002*/ 	.short	(.L_1 - .L_0)
	.align		4
.L_0:
        /*0004*/ 	.word	index@(_Z15kernel_functionPiS_S_)
        /*0008*/ 	.word	0x00000014


	//----- nvinfo : EIATTR_FRAME_SIZE
	.align		4
.L_1:
        /*000c*/ 	.byte	0x04, 0x11
        /*000e*/ 	.short	(.L_3 - .L_2)
	.align		4
.L_2:
        /*0010*/ 	.word	index@(_Z15kernel_functionPiS_S_)
        /*0014*/ 	.word	0x00000000


	//----- nvinfo : EIATTR_REGCOUNT
	.align		4
.L_3:
        /*0018*/ 	.byte	0x04, 0x2f
        /*001a*/ 	.short	(.L_5 - .L_4)
	.align		4
.L_4:
        /*001c*/ 	.word	index@(_Z24matrix_transpose_productPiS_S_iii)
        /*0020*/ 	.word	0x00000020


	//----- nvinfo : EIATTR_FRAME_SIZE
	.align		4
.L_5:
        /*0024*/ 	.byte	0x04, 0x11
        /*0026*/ 	.short	(.L_7 - .L_6)
	.align		4
.L_6:
        /*0028*/ 	.word	index@(_Z24matrix_transpose_productPiS_S_iii)
        /*002c*/ 	.word	0x00000000


	//----- nvinfo : EIATTR_REGCOUNT
	.align		4
.L_7:
        /*0030*/ 	.byte	0x04, 0x2f
        /*0032*/ 	.short	(.L_9 - .L_8)
	.align		4
.L_8:
        /*0034*/ 	.word	index@(_Z24matrix_product_transposePiS_S_iii)
        /*0038*/ 	.word	0x0000001d


	//----- nvinfo : EIATTR_FRAME_SIZE
	.align		4
.L_9:
        /*003c*/ 	.byte	0x04, 0x11
        /*003e*/ 	.short	(.L_11 - .L_10)
	.align		4
.L_10:
        /*0040*/ 	.word	index@(_Z24matrix_product_transposePiS_S_iii)
        /*0044*/ 	.word	0x00000000


	//----- nvinfo : EIATTR_MIN_STACK_SIZE
	.align		4
.L_11:
        /*0048*/ 	.byte	0x04, 0x12
        /*004a*/ 	.short	(.L_13 - .L_12)
	.align		4
.L_12:
        /*004c*/ 	.word	index@(_Z24matrix_product_transposePiS_S_iii)
        /*0050*/ 	.word	0x00000000


	//----- nvinfo : EIATTR_MIN_STACK_SIZE
	.align		4
.L_13:
        /*0054*/ 	.byte	0x04, 0x12
        /*0056*/ 	.short	(.L_15 - .L_14)
	.align		4
.L_14:
        /*0058*/ 	.word	index@(_Z24matrix_transpose_productPiS_S_iii)
        /*005c*/ 	.word	0x00000000


	//----- nvinfo : EIATTR_MIN_STACK_SIZE
	.align		4
.L_15:
        /*0060*/ 	.byte	0x04, 0x12
        /*0062*/ 	.short	(.L_17 - .L_16)
	.align		4
.L_16:
        /*0064*/ 	.word	index@(_Z15kernel_functionPiS_S_)
        /*0068*/ 	.word	0x00000000
.L_17:


//--------------------- .nv.compat                --------------------------
	.section	.nv.compat,"",@"SHT_CUDA_COMPAT_INFO"
	.align	4
        /*0000*/ 	.byte	0x02, 0x09, 0x00, 0x00, 0x02, 0x02, 0x01, 0x00, 0x02, 0x05, 0x05, 0x00, 0x03, 0x07, 0x01, 0x01
        /*0010*/ 	.byte	0x02, 0x03, 0x00, 0x00, 0x02, 0x06, 0x01, 0x00, 0x04, 0x0b, 0x08, 0x00, 0x09, 0x00, 0x00, 0x00
        /*0020*/ 	.byte	0x00, 0x00, 0x00, 0x00


//--------------------- .nv.info._Z24matrix_product_transposePiS_S_iii --------------------------
	.section	.nv.info._Z24matrix_product_transposePiS_S_iii,"",@"SHT_CUDA_INFO"
	.sectionflags	@""
	.align	4


	//----- nvinfo : EIATTR_CUDA_API_VERSION
	.align		4
        /*0000*/ 	.byte	0x04, 0x37
        /*0002*/ 	.short	(.L_19 - .L_18)
.L_18:
        /*0004*/ 	.word	0x00000082


	//----- nvinfo : EIATTR_KPARAM_INFO
	.align		4
.L_19:
        /*0008*/ 	.byte	0x04, 0x17
        /*000a*/ 	.short	(.L_21 - .L_20)
.L_20:
        /*000c*/ 	.word	0x00000000
        /*0010*/ 	.short	0x0005
        /*0012*/ 	.short	0x0020
        /*0014*/ 	.byte	0x00, 0xf0, 0x11, 0x00


	//----- nvinfo : EIATTR_KPARAM_INFO
	.align		4
.L_21:
        /*0018*/ 	.byte	0x04, 0x17
        /*001a*/ 	.short	(.L_23 - .L_22)
.L_22:
        /*001c*/ 	.word	0x00000000
        /*0020*/ 	.short	0x0004
        /*0022*/ 	.short	0x001c
        /*0024*/ 	.byte	0x00, 0xf0, 0x11, 0x00


	//----- nvinfo : EIATTR_KPARAM_INFO
	.align		4
.L_23:
        /*0028*/ 	.byte	0x04, 0x17
        /*002a*/ 	.short	(.L_25 - .L_24)
.L_24:
        /*002c*/ 	.word	0x00000000
        /*0030*/ 	.short	0x0003
        /*0032*/ 	.short	0x0018
        /*0034*/ 	.byte	0x00, 0xf0, 0x11, 0x00


	//----- nvinfo : EIATTR_KPARAM_INFO
	.align		4
.L_25:
        /*0038*/ 	.byte	0x04, 0x17
        /*003a*/ 	.short	(.L_27 - .L_26)
.L_26:
        /*003c*/ 	.word	0x00000000
        /*0040*/ 	.short	0x0002
        /*0042*/ 	.short	0x0010
        /*0044*/ 	.byte	0x00, 0xf5, 0x21, 0x00


	//----- nvinfo : EIATTR_KPARAM_INFO
	.align		4
.L_27:
        /*0048*/ 	.byte	0x04, 0x17
        /*004a*/ 	.short	(.L_29 - .L_28)
.L_28:
        /*004c*/ 	.word	0x00000000
        /*0050*/ 	.short	0x0001
        /*0052*/ 	.short	0x0008
        /*0054*/ 	.byte	0x00, 0xf5, 0x21, 0x00


	//----- nvinfo : EIATTR_KPARAM_INFO
	.align		4
.L_29:
        /*0058*/ 	.byte	0x04, 0x17
        /*005a*/ 	.short	(.L_31 - .L_30)
.L_30:
        /*005c*/ 	.word	0x00000000
        /*0060*/ 	.short	0x0000
        /*0062*/ 	.short	0x0000
        /*0064*/ 	.byte	0x00, 0xf5, 0x21, 0x00


	//----- nvinfo : EIATTR_SPARSE_MMA_MASK
	.align		4
.L_31:
        /*0068*/ 	.byte	0x03, 0x50
        /*006a*/ 	.short	0x0000


	//----- nvinfo : EIATTR_MAXREG_COUNT
	.align		4
        /*006c*/ 	.byte	0x03, 0x1b
        /*006e*/ 	.short	0x00ff


	//----- nvinfo : EIATTR_MERCURY_ISA_VERSION
	.align		4
        /*0070*/ 	.byte	0x03, 0x5f
        /*0072*/ 	.short	0x0101


	//----- nvinfo : EIATTR_VRC_CTA_INIT_COUNT
	.align		4
        /*0074*/ 	.byte	0x02, 0x4a
	.zero		1
	.zero		1


	//----- nvinfo : EIATTR_EXIT_INSTR_OFFSETS
	.align		4
        /*0078*/ 	.byte	0x04, 0x1c
        /*007a*/ 	.short	(.L_33 - .L_32)


	//   ....[0]....
.L_32:
        /*007c*/ 	.word	0x000000c0


	//   ....[1]....
        /*0080*/ 	.word	0x00000a70


	//----- nvinfo : EIATTR_CBANK_PARAM_SIZE
	.align		4
.L_33:
        /*0084*/ 	.byte	0x03, 0x19
        /*0086*/ 	.short	0x0024


	//----- nvinfo : EIATTR_PARAM_CBANK
	.align		4
        /*0088*/ 	.byte	0x04, 0x0a
        /*008a*/ 	.short	(.L_35 - .L_34)
	.align		4
.L_34:
        /*008c*/ 	.word	index@(.nv.constant0._Z24matrix_product_transposePiS_S_iii)
        /*0090*/ 	.short	0x0380
        /*0092*/ 	.short	0x0024


	//----- nvinfo : EIATTR_SW_WAR
	.align		4
.L_35:
        /*0094*/ 	.byte	0x04, 0x36
        /*0096*/ 	.short	(.L_37 - .L_36)
.L_36:
        /*0098*/ 	.word	0x00000008
.L_37:


//--------------------- .nv.info._Z24matrix_transpose_productPiS_S_iii --------------------------
	.section	.nv.info._Z24matrix_transpose_productPiS_S_iii,"",@"SHT_CUDA_INFO"
	.sectionflags	@""
	.align	4


	//----- nvinfo : EIATTR_CUDA_API_VERSION
	.align		4
        /*0000*/ 	.byte	0x04, 0x37
        /*0002*/ 	.short	(.L_39 - .L_38)
.L_38:
        /*0004*/ 	.word	0x00000082


	//----- nvinfo : EIATTR_KPARAM_INFO
	.align		4
.L_39:
        /*0008*/ 	.byte	0x04, 0x17
        /*000a*/ 	.short	(.L_41 - .L_40)
.L_40:
        /*000c*/ 	.word	0x00000000
        /*0010*/ 	.short	0x0005
        /*0012*/ 	.short	0x0020
        /*0014*/ 	.byte	0x00, 0xf0, 0x11, 0x00


	//----- nvinfo : EIATTR_KPARAM_INFO
	.align		4
.L_41:
        /*0018*/ 	.byte	0x04, 0x17
        /*001a*/ 	.short	(.L_43 - .L_42)
.L_42:
        /*001c*/ 	.word	0x00000000
        /*0020*/ 	.short	0x0004
        /*0022*/ 	.short	0x001c
        /*0024*/ 	.byte	0x00, 0xf0, 0x11, 0x00


	//----- nvinfo : EIATTR_KPARAM_INFO
	.align		4
.L_43:
        /*0028*/ 	.byte	0x04, 0x17
        /*002a*/ 	.short	(.L_45 - .L_44)
.L_44:
        /*002c*/ 	.word	0x00000000
        /*0030*/ 	.short	0x0003
        /*0032*/ 	.short	0x0018
        /*0034*/ 	.byte	0x00, 0xf0, 0x11, 0x00


	//----- nvinfo : EIATTR_KPARAM_INFO
	.align		4
.L_45:
        /*0038*/ 	.byte	0x04, 0x17
        /*003a*/ 	.short	(.L_47 - .L_46)
.L_46:
        /*003c*/ 	.word	0x00000000
        /*0040*/ 	.short	0x0002
        /*0042*/ 	.short	0x0010
        /*0044*/ 	.byte	0x00, 0xf5, 0x21, 0x00


	//----- nvinfo : EIATTR_KPARAM_INFO
	.align		4
.L_47:
        /*0048*/ 	.byte	0x04, 0x17
        /*004a*/ 	.short	(.L_49 - .L_48)
.L_48:
        /*004c*/ 	.word	0x00000000
        /*0050*/ 	.short	0x0001
        /*0052*/ 	.short	0x0008
        /*0054*/ 	.byte	0x00, 0xf5, 0x21, 0x00


	//----- nvinfo : EIATTR_KPARAM_INFO
	.align		4
.L_49:
        /*0058*/ 	.byte	0x04, 0x17
        /*005a*/ 	.short	(.L_51 - .L_50)
.L_50:
        /*005c*/ 	.word	0x00000000
        /*0060*/ 	.short	0x0000
        /*0062*/ 	.short	0x0000
        /*0064*/ 	.byte	0x00, 0xf5, 0x21, 0x00


	//----- nvinfo : EIATTR_SPARSE_MMA_MASK
	.align		4
.L_51:
        /*0068*/ 	.byte	0x03, 0x50
        /*006a*/ 	.short	0x0000


	//----- nvinfo : EIATTR_MAXREG_COUNT
	.align		4
        /*006c*/ 	.byte	0x03, 0x1b
        /*006e*/ 	.short	0x00ff


	//----- nvinfo : EIATTR_MERCURY_ISA_VERSION
	.align		4
        /*0070*/ 	.byte	0x03, 0x5f
        /*0072*/ 	.short	0x0101


	//----- nvinfo : EIATTR_VRC_CTA_INIT_COUNT
	.align		4
        /*0074*/ 	.byte	0x02, 0x4a
	.zero		1
	.zero		1


	//----- nvinfo : EIATTR_EXIT_INSTR_OFFSETS
	.align		4
        /*0078*/ 	.byte	0x04, 0x1c
        /*007a*/ 	.short	(.L_53 - .L_52)


	//   ....[0]....
.L_52:
        /*007c*/ 	.word	0x000000e0


	//   ....[1]....
        /*0080*/ 	.word	0x00001480


	//----- nvinfo : EIATTR_CBANK_PARAM_SIZE
	.align		4
.L_53:
        /*0084*/ 	.byte	0x03, 0x19
        /*0086*/ 	.short	0x0024


	//----- nvinfo : EIATTR_PARAM_CBANK
	.align		4
        /*0088*/ 	.byte	0x04, 0x0a
        /*008a*/ 	.short	(.L_55 - .L_54)
	.align		4
.L_54:
        /*008c*/ 	.word	index@(.nv.constant0._Z24matrix_transpose_productPiS_S_iii)
        /*0090*/ 	.short	0x0380
        /*0092*/ 	.short	0x0024


	//----- nvinfo : EIATTR_SW_WAR
	.align		4
.L_55:
        /*0094*/ 	.byte	0x04, 0x36
        /*0096*/ 	.short	(.L_57 - .L_56)
.L_56:
        /*0098*/ 	.word	0x00000008
.L_57:


//--------------------- .nv.info._Z15kernel_functionPiS_S_ --------------------------
	.section	.nv.info._Z15kernel_functionPiS_S_,"",@"SHT_CUDA_INFO"
	.sectionflags	@""
	.align	4


	//----- nvinfo : EIATTR_CUDA_API_VERSION
	.align		4
        /*0000*/ 	.byte	0x04, 0x37
        /*0002*/ 	.short	(.L_59 - .L_58)
.L_58:
        /*0004*/ 	.word	0x00000082


	//----- nvinfo : EIATTR_KPARAM_INFO
	.align		4
.L_59:
        /*0008*/ 	.byte	0x04, 0x17
        /*000a*/ 	.short	(.L_61 - .L_60)
.L_60:
        /*000c*/ 	.word	0x00000000
        /*0010*/ 	.short	0x0002
        /*0012*/ 	.short	0x0010
        /*0014*/ 	.byte	0x00, 0xf5, 0x21, 0x00


	//----- nvinfo : EIATTR_KPARAM_INFO
	.align		4
.L_61:
        /*0018*/ 	.byte	0x04, 0x17
        /*001a*/ 	.short	(.L_63 - .L_62)
.L_62:
        /*001c*/ 	.word	0x00000000
        /*0020*/ 	.short	0x0001
        /*0022*/ 	.short	0x0008
        /*0024*/ 	.byte	0x00, 0xf5, 0x21, 0x00


	//----- nvinfo : EIATTR_KPARAM_INFO
	.align		4
.L_63:
        /*0028*/ 	.byte	0x04, 0x17
        /*002a*/ 	.short	(.L_65 - .L_64)
.L_64:
        /*002c*/ 	.word	0x00000000
        /*0030*/ 	.short	0x0000
        /*0032*/ 	.short	0x0000
        /*0034*/ 	.byte	0x00, 0xf5, 0x21, 0x00


	//----- nvinfo : EIATTR_SPARSE_MMA_MASK
	.align		4
.L_65:
        /*0038*/ 	.byte	0x03, 0x50
        /*003a*/ 	.short	0x0000


	//----- nvinfo : EIATTR_MAXREG_COUNT
	.align		4
        /*003c*/ 	.byte	0x03, 0x1b
        /*003e*/ 	.short	0x00ff


	//----- nvinfo : EIATTR_MERCURY_ISA_VERSION
	.align		4
        /*0040*/ 	.byte	0x03, 0x5f
        /*0042*/ 	.short	0x0101


	//----- nvinfo : EIATTR_VRC_CTA_INIT_COUNT
	.align		4
        /*0044*/ 	.byte	0x02, 0x4a
	.zero		1
	.zero		1


	//----- nvinfo : EIATTR_EXIT_INSTR_OFFSETS
	.align		4
        /*0048*/ 	.byte	0x04, 0x1c
        /*004a*/ 	.short	(.L_67 - .L_66)


	//   ....[0]....
.L_66:
        /*004c*/ 	.word	0x000000b0


	//   ....[1]....
        /*0050*/ 	.word	0x00000220


	//----- nvinfo : EIATTR_CBANK_PARAM_SIZE
	.align		4
.L_67:
        /*0054*/ 	.byte	0x03, 0x19
        /*0056*/ 	.short	0x0018


	//----- nvinfo : EIATTR_PARAM_CBANK
	.align		4
        /*0058*/ 	.byte	0x04, 0x0a
        /*005a*/ 	.short	(.L_69 - .L_68)
	.align		4
.L_68:
        /*005c*/ 	.word	index@(.nv.constant0._Z15kernel_functionPiS_S_)
        /*0060*/ 	.short	0x0380
        /*0062*/ 	.short	0x0018


	//----- nvinfo : EIATTR_SW_WAR
	.align		4
.L_69:
        /*0064*/ 	.byte	0x04, 0x36
        /*0066*/ 	.short	(.L_71 - .L_70)
.L_70:
        /*0068*/ 	.word	0x00000008
.L_71:


//--------------------- .nv.callgraph             --------------------------
	.section	.nv.callgraph,"",@"SHT_CUDA_CALLGRAPH"
	.align	4
	.sectionentsize	8
	.align		4
        /*0000*/ 	.word	0x00000000
	.align		4
        /*0004*/ 	.word	0xffffffff
	.align		4
        /*0008*/ 	.word	0x00000000
	.align		4
        /*000c*/ 	.word	0xfffffffe
	.align		4
        /*0010*/ 	.word	0x00000000
	.align		4
        /*0014*/ 	.word	0xfffffffd
	.align		4
        /*0018*/ 	.word	0x00000000
	.align		4
        /*001c*/ 	.word	0xfffffffc


//--------------------- .text._Z24matrix_product_transposePiS_S_iii --------------------------
	.section	.text._Z24matrix_product_transposePiS_S_iii,"ax",@progbits
	.align	128
        .global         _Z24matrix_product_transposePiS_S_iii
        .type           _Z24matrix_product_transposePiS_S_iii,@function
        .size           _Z24matrix_product_transposePiS_S_iii,(.L_x_15 - _Z24matrix_product_transposePiS_S_iii)
        .other          _Z24matrix_product_transposePiS_S_iii,@"STO_CUDA_ENTRY STV_DEFAULT"
_Z24matrix_product_transposePiS_S_iii:
.text._Z24matrix_product_transposePiS_S_iii:
[----:B------:R-:W-:Y:S01]  /*0000*/  LDC R1, c[0x0][0x37c] ;  /* 0x0000df00ff017b82 */ /* 0x000fe20000000800 */
[----:B------:R-:W0:Y:S01]  /*0010*/  S2R R0, SR_CTAID.Y ;  /* 0x0000000000007919 */ /* 0x000e220000002600 */
[----:B------:R-:W1:Y:S01]  /*0020*/  LDCU UR4, c[0x0][0x360] ;  /* 0x00006c00ff0477ac */ /* 0x000e620008000800 */
[----:B------:R-:W0:Y:S01]  /*0030*/  S2R R3, SR_TID.Y ;  /* 0x0000000000037919 */ /* 0x000e220000002200 */
[----:B------:R-:W0:Y:S01]  /*0040*/  LDCU UR5, c[0x0][0x364] ;  /* 0x00006c80ff0577ac */ /* 0x000e220008000800 */
[----:B------:R-:W1:Y:S01]  /*0050*/  S2R R7, SR_CTAID.X ;  /* 0x0000000000077919 */ /* 0x000e620000002500 */
[----:B------:R-:W2:Y:S01]  /*0060*/  LDCU.64 UR14, c[0x0][0x398] ;  /* 0x00007300ff0e77ac */ /* 0x000ea20008000a00 */
[----:B------:R-:W1:Y:S01]  /*0070*/  S2R R2, SR_TID.X ;  /* 0x0000000000027919 */ /* 0x000e620000002100 */
[----:B0-----:R-:W-:-:S05]  /*0080*/  IMAD R0, R0, UR5, R3 ;  /* 0x0000000500007c24 */ /* 0x001fca000f8e0203 */
[----:B--2---:R-:W-:Y:S01]  /*0090*/  ISETP.GE.AND P0, PT, R0, UR15, PT ;  /* 0x0000000f00007c0c */ /* 0x004fe2000bf06270 */
[----:B-1----:R-:W-:-:S05]  /*00a0*/  IMAD R7, R7, UR4, R2 ;  /* 0x0000000407077c24 */ /* 0x002fca000f8e0202 */
[----:B------:R-:W-:-:S13]  /*00b0*/  ISETP.GE.OR P0, PT, R7, UR14, P0 ;  /* 0x0000000e07007c0c */ /* 0x000fda0008706670 */
[----:B------:R-:W-:Y:S05]  /*00c0*/  @P0 EXIT ;  /* 0x000000000000094d */ /* 0x000fea0003800000 */
[----:B------:R-:W0:Y:S01]  /*00d0*/  LDCU UR7, c[0x0][0x3a0] ;  /* 0x00007400ff0777ac */ /* 0x000e220008000800 */
[----:B------:R-:W-:Y:S01]  /*00e0*/  HFMA2 R9, -RZ, RZ, 0, 0 ;  /* 0x00000000ff097431 */ /* 0x000fe200000001ff */
[----:B------:R-:W1:Y:S01]  /*00f0*/  LDCU.64 UR12, c[0x0][0x358] ;  /* 0x00006b00ff0c77ac */ /* 0x000e620008000a00 */
[----:B0-----:R-:W-:-:S09]  /*0100*/  UISETP.GE.AND UP0, UPT, UR7, 0x1, UPT ;  /* 0x000000010700788c */ /* 0x001fd2000bf06270 */
[----:B-1----:R-:W-:Y:S05]  /*0110*/  BRA.U !UP0, `(.L_x_0) ;  /* 0x0000000908407547 */ /* 0x002fea000b800000 */
[----:B------:R-:W-:Y:S02]  /*0120*/  UISETP.GE.U32.AND UP1, UPT, UR7, 0x8, UPT ;  /* 0x000000080700788c */ /* 0x000fe4000bf26070 */
[----:B------:R-:W-:Y:S01]  /*0130*/  IMAD R8, R0, UR7, RZ ;  /* 0x0000000700087c24 */ /* 0x000fe2000f8e02ff */
[----:B------:R-:W-:Y:S02]  /*0140*/  ULOP3.LUT UR10, UR7, 0x7, URZ, 0xc0, !UPT ;  /* 0x00000007070a7892 */ /* 0x000fe4000f8ec0ff */
[----:B------:R-:W-:Y:S01]  /*0150*/  IMAD R6, R7, UR7, RZ ;  /* 0x0000000707067c24 */ /* 0x000fe2000f8e02ff */
[----:B------:R-:W-:Y:S01]  /*0160*/  MOV R9, RZ ;  /* 0x000000ff00097202 */ /* 0x000fe20000000f00 */
[----:B------:R-:W-:Y:S01]  /*0170*/  UMOV UR4, URZ ;  /* 0x000000ff00047c82 */ /* 0x000fe20008000000 */
[----:B------:R-:W-:Y:S01]  /*0180*/  UISETP.NE.AND UP0, UPT, UR10, URZ, UPT ;  /* 0x000000ff0a00728c */ /* 0x000fe2000bf05270 */
[----:B------:R-:W-:Y:S10]  /*0190*/  BRA.U !UP1, `(.L_x_1) ;  /* 0x0000000109f07547 */ /* 0x000ff4000b800000 */
[----:B------:R-:W0:Y:S01]  /*01a0*/  LDC.64 R2, c[0x0][0x380] ;  /* 0x0000e000ff027b82 */ /* 0x000e220000000a00 */
[----:B------:R-:W1:Y:S01]  /*01b0*/  LDCU.64 UR8, c[0x0][0x388] ;  /* 0x00007100ff0877ac */ /* 0x000e620008000a00 */
[----:B------:R-:W-:Y:S02]  /*01c0*/  MOV R9, RZ ;  /* 0x000000ff00097202 */ /* 0x000fe40000000f00 */
[----:B------:R-:W-:Y:S01]  /*01d0*/  MOV R10, R6 ;  /* 0x00000006000a7202 */ /* 0x000fe20000000f00 */
[----:B------:R-:W-:Y:S02]  /*01e0*/  ULOP3.LUT UR4, UR7, 0x7ffffff8, URZ, 0xc0, !UPT ;  /* 0x7ffffff807047892 */ /* 0x000fe4000f8ec0ff */
[----:B-1----:R-:W-:Y:S02]  /*01f0*/  UIADD3 UR5, UP1, UPT, UR8, 0x10, URZ ;  /* 0x0000001008057890 */ /* 0x002fe4000ff3e0ff */
[----:B------:R-:W-:Y:S02]  /*0200*/  UIADD3 UR8, UPT, UPT, -UR4, URZ, URZ ;  /* 0x000000ff04087290 */ /* 0x000fe4000fffe1ff */
[----:B------:R-:W-:Y:S01]  /*0210*/  UIADD3.X UR6, UPT, UPT, URZ, UR9, URZ, UP1, !UPT ;  /* 0x00000009ff067290 */ /* 0x000fe20008ffe4ff */
[----:B0-----:R-:W-:-:S03]  /*0220*/  IMAD.WIDE.U32 R2, R8, 0x4, R2 ;  /* 0x0000000408027825 */ /* 0x001fc600078e0002 */
[----:B------:R-:W-:-:S04]  /*0230*/  IADD3 R2, P0, PT, R2, 0x10, RZ ;  /* 0x0000001002027810 */ /* 0x000fc80007f1e0ff */
[----:B------:R-:W-:-:S09]  /*0240*/  IADD3.X R3, PT, PT, RZ, R3, RZ, P0, !PT ;  /* 0x00000003ff037210 */ /* 0x000fd200007fe4ff */
.L_x_2:
[----:B------:R-:W-:Y:S01]  /*0250*/  MOV R4, UR5 ;  /* 0x0000000500047c02 */ /* 0x000fe20008000f00 */
[----:B------:R-:W2:Y:S01]  /*0260*/  LDG.E R21, desc[UR12][R2.64+-0x10] ;  /* 0xfffff00c02157981 */ /* 0x000ea2000c1e1900 */
[----:B------:R-:W-:-:S03]  /*0270*/  MOV R5, UR6 ;  /* 0x0000000600057c02 */ /* 0x000fc60008000f00 */
[----:B------:R-:W3:Y:S01]  /*0280*/  LDG.E R23, desc[UR12][R2.64+-0xc] ;  /* 0xfffff40c02177981 */ /* 0x000ee2000c1e1900 */
[----:B------:R-:W-:-:S03]  /*0290*/  IMAD.WIDE R4, R10, 0x4, R4 ;  /* 0x000000040a047825 */ /* 0x000fc600078e0204 */
[----:B------:R-:W4:Y:S04]  /*02a0*/  LDG.E R25, desc[UR12][R2.64+-0x8] ;  /* 0xfffff80c02197981 */ /* 0x000f28000c1e1900 */
[----:B------:R-:W2:Y:S04]  /*02b0*/  LDG.E R22, desc[UR12][R4.64+-0x10] ;  /* 0xfffff00c04167981 */ /* 0x000ea8000c1e1900 */
[----:B------:R-:W3:Y:S04]  /*02c0*/  LDG.E R24, desc[UR12][R4.64+-0xc] ;  /* 0xfffff40c04187981 */ /* 0x000ee8000c1e1900 */
[----:B------:R-:W4:Y:S04]  /*02d0*/  LDG.E R26, desc[UR12][R4.64+-0x8] ;  /* 0xfffff80c041a7981 */ /* 0x000f28000c1e1900 */
[----:B------:R-:W5:Y:S04]  /*02e0*/  LDG.E R17, desc[UR12][R2.64+-0x4] ;  /* 0xfffffc0c02117981 */ /* 0x000f68000c1e1900 */
        /* <DEDUP_REMOVED lines=8> */
[----:B------:R0:W5:Y:S01]  /*0370*/  LDG.E R20, desc[UR12][R2.64+0xc] ;  /* 0x00000c0c02147981 */ /* 0x000162000c1e1900 */
[----:B------:R-:W-:-:S04]  /*0380*/  UIADD3 UR8, UPT, UPT, UR8, 0x8, URZ ;  /* 0x0000000808087890 */ /* 0x000fc8000fffe0ff */
[----:B------:R-:W-:Y:S01]  /*0390*/  UISETP.NE.AND UP1, UPT, UR8, URZ, UPT ;  /* 0x000000ff0800728c */ /* 0x000fe2000bf25270 */
[----:B------:R-:W-:Y:S02]  /*03a0*/  IADD3 R10, PT, PT, R10, 0x8, RZ ;  /* 0x000000080a0a7810 */ /* 0x000fe40007ffe0ff */
[----:B0-----:R-:W-:-:S04]  /*03b0*/  IADD3 R2, P0, PT, R2, 0x20, RZ ;  /* 0x0000002002027810 */ /* 0x001fc80007f1e0ff */
[----:B------:R-:W-:Y:S01]  /*03c0*/  IADD3.X R3, PT, PT, RZ, R3, RZ, P0, !PT ;  /* 0x00000003ff037210 */ /* 0x000fe200007fe4ff */
[----:B--2---:R-:W-:Y:S02]  /*03d0*/  IMAD R21, R21, R22, RZ ;  /* 0x0000001615157224 */ /* 0x004fe400078e02ff */
[----:B---3--:R-:W-:-:S03]  /*03e0*/  IMAD R23, R23, R24, RZ ;  /* 0x0000001817177224 */ /* 0x008fc600078e02ff */
[----:B------:R-:W-:Y:S01]  /*03f0*/  I2FP.F32.S32 R22, R21 ;  /* 0x0000001500167245 */ /* 0x000fe20000201400 */
[----:B----4-:R-:W-:Y:S01]  /*0400*/  IMAD R25, R25, R26, RZ ;  /* 0x0000001a19197224 */ /* 0x010fe200078e02ff */
[----:B------:R-:W-:-:S03]  /*0410*/  I2FP.F32.S32 R23, R23 ;  /* 0x0000001700177245 */ /* 0x000fc60000201400 */
[----:B------:R-:W-:Y:S01]  /*0420*/  FADD R22, R22, R9 ;  /* 0x0000000916167221 */ /* 0x000fe20000000000 */
[----:B------:R-:W-:-:S03]  /*0430*/  I2FP.F32.S32 R25, R25 ;  /* 0x0000001900197245 */ /* 0x000fc60000201400 */
[----:B------:R-:W-:Y:S01]  /*0440*/  FADD R22, R22, R23 ;  /* 0x0000001716167221 */ /* 0x000fe20000000000 */
[----:B-----5:R-:W-:-:S03]  /*0450*/  IMAD R17, R17, R18, RZ ;  /* 0x0000001211117224 */ /* 0x020fc600078e02ff */
[----:B------:R-:W-:Y:S02]  /*0460*/  FADD R22, R22, R25 ;  /* 0x0000001916167221 */ /* 0x000fe40000000000 */
[----:B------:R-:W-:Y:S01]  /*0470*/  I2FP.F32.S32 R17, R17 ;  /* 0x0000001100117245 */ /* 0x000fe20000201400 */
[----:B------:R-:W-:-:S04]  /*0480*/  IMAD R15, R15, R16, RZ ;  /* 0x000000100f0f7224 */ /* 0x000fc800078e02ff */
[----:B------:R-:W-:Y:S01]  /*0490*/  FADD R17, R22, R17 ;  /* 0x0000001116117221 */ /* 0x000fe20000000000 */
        /* <DEDUP_REMOVED lines=9> */
[----:B------:R-:W-:-:S05]  /*0530*/  I2FP.F32.S32 R19, R19 ;  /* 0x0000001300137245 */ /* 0x000fca0000201400 */
[----:B------:R-:W-:Y:S01]  /*0540*/  FADD R9, R4, R19 ;  /* 0x0000001304097221 */ /* 0x000fe20000000000 */
[----:B------:R-:W-:Y:S06]  /*0550*/  BRA.U UP1, `(.L_x_2) ;  /* 0xfffffffd013c7547 */ /* 0x000fec000b83ffff */
.L_x_1:
[----:B------:R-:W-:Y:S05]  /*0560*/  BRA.U !UP0, `(.L_x_0) ;  /* 0x00000005082c7547 */ /* 0x000fea000b800000 */
[----:B------:R-:W-:Y:S02]  /*0570*/  UISETP.GE.U32.AND UP0, UPT, UR10, 0x4, UPT ;  /* 0x000000040a00788c */ /* 0x000fe4000bf06070 */
[----:B------:R-:W-:-:S04]  /*0580*/  ULOP3.LUT UR6, UR7, 0x3, URZ, 0xc0, !UPT ;  /* 0x0000000307067892 */ /* 0x000fc8000f8ec0ff */
[----:B------:R-:W-:-:S03]  /*0590*/  UISETP.NE.AND UP1, UPT, UR6, URZ, UPT ;  /* 0x000000ff0600728c */ /* 0x000fc6000bf25270 */
[----:B------:R-:W-:Y:S08]  /*05a0*/  BRA.U !UP0, `(.L_x_3) ;  /* 0x0000000108807547 */ /* 0x000ff0000b800000 */
[----:B------:R-:W0:Y:S01]  /*05b0*/  LDC.64 R10, c[0x0][0x380] ;  /* 0x0000e000ff0a7b82 */ /* 0x000e220000000a00 */
[----:B------:R-:W1:Y:S01]  /*05c0*/  LDCU.64 UR8, c[0x0][0x380] ;  /* 0x00007000ff0877ac */ /* 0x000e620008000a00 */
[C---:B------:R-:W-:Y:S02]  /*05d0*/  IADD3 R3, PT, PT, R8.reuse, UR4, RZ ;  /* 0x0000000408037c10 */ /* 0x040fe4000fffe0ff */
[----:B------:R-:W-:Y:S02]  /*05e0*/  IADD3 R12, P0, PT, R8, UR4, RZ ;  /* 0x00000004080c7c10 */ /* 0x000fe4000ff1e0ff */
[----:B------:R-:W-:Y:S02]  /*05f0*/  IADD3 R13, PT, PT, R6, UR4, RZ ;  /* 0x00000004060d7c10 */ /* 0x000fe4000fffe0ff */
[----:B------:R-:W2:Y:S01]  /*0600*/  LDC.64 R4, c[0x0][0x388] ;  /* 0x0000e200ff047b82 */ /* 0x000ea20000000a00 */
[----:B0-----:R-:W-:Y:S01]  /*0610*/  IMAD.WIDE.U32 R10, R3, 0x4, R10 ;  /* 0x00000004030a7825 */ /* 0x001fe200078e000a */
[----:B------:R-:W-:-:S02]  /*0620*/  IADD3.X R3, PT, PT, RZ, RZ, RZ, P0, !PT ;  /* 0x000000ffff037210 */ /* 0x000fc400007fe4ff */
[----:B-1----:R-:W-:-:S03]  /*0630*/  LEA R2, P0, R12, UR8, 0x2 ;  /* 0x000000080c027c11 */ /* 0x002fc6000f8010ff */
[----:B------:R-:W3:Y:S01]  /*0640*/  LDG.E R10, desc[UR12][R10.64] ;  /* 0x0000000c0a0a7981 */ /* 0x000ee2000c1e1900 */
[----:B------:R-:W-:Y:S01]  /*0650*/  LEA.HI.X R3, R12, UR9, R3, 0x2, P0 ;  /* 0x000000090c037c11 */ /* 0x000fe200080f1403 */
[----:B--2---:R-:W-:-:S04]  /*0660*/  IMAD.WIDE R4, R13, 0x4, R4 ;  /* 0x000000040d047825 */ /* 0x004fc800078e0204 */
[----:B------:R-:W2:Y:S04]  /*0670*/  LDG.E R12, desc[UR12][R2.64+0x4] ;  /* 0x0000040c020c7981 */ /* 0x000ea8000c1e1900 */
[----:B------:R-:W3:Y:S04]  /*0680*/  LDG.E R13, desc[UR12][R4.64] ;  /* 0x0000000c040d7981 */ /* 0x000ee8000c1e1900 */
[----:B------:R-:W2:Y:S04]  /*0690*/  LDG.E R15, desc[UR12][R4.64+0x4] ;  /* 0x0000040c040f7981 */ /* 0x000ea8000c1e1900 */
[----:B------:R-:W4:Y:S04]  /*06a0*/  LDG.E R17, desc[UR12][R4.64+0x8] ;  /* 0x0000080c04117981 */ /* 0x000f28000c1e1900 */
[----:B------:R-:W4:Y:S04]  /*06b0*/  LDG.E R14, desc[UR12][R2.64+0x8] ;  /* 0x0000080c020e7981 */ /* 0x000f28000c1e1900 */
[----:B------:R-:W5:Y:S04]  /*06c0*/  LDG.E R16, desc[UR12][R2.64+0xc] ;  /* 0x00000c0c02107981 */ /* 0x000f68000c1e1900 */
[----:B------:R-:W5:Y:S01]  /*06d0*/  LDG.E R19, desc[UR12][R4.64+0xc] ;  /* 0x00000c0c04137981 */ /* 0x000f62000c1e1900 */
[----:B------:R-:W-:Y:S01]  /*06e0*/  UIADD3 UR4, UPT, UPT, UR4, 0x4, URZ ;  /* 0x0000000404047890 */ /* 0x000fe2000fffe0ff */
[----:B---3--:R-:W-:-:S02]  /*06f0*/  IMAD R13, R10, R13, RZ ;  /* 0x0000000d0a0d7224 */ /* 0x008fc400078e02ff */
[----:B--2---:R-:W-:-:S03]  /*0700*/  IMAD R15, R12, R15, RZ ;  /* 0x0000000f0c0f7224 */ /* 0x004fc600078e02ff */
[----:B------:R-:W-:Y:S02]  /*0710*/  I2FP.F32.S32 R12, R13 ;  /* 0x0000000d000c7245 */ /* 0x000fe40000201400 */
[----:B------:R-:W-:-:S03]  /*0720*/  I2FP.F32.S32 R15, R15 ;  /* 0x0000000f000f7245 */ /* 0x000fc60000201400 */
[----:B------:R-:W-:Y:S01]  /*0730*/  FADD R12, R9, R12 ;  /* 0x0000000c090c7221 */ /* 0x000fe20000000000 */
[----:B----4-:R-:W-:-:S03]  /*0740*/  IMAD R14, R14, R17, RZ ;  /* 0x000000110e0e7224 */ /* 0x010fc600078e02ff */
[----:B------:R-:W-:Y:S02]  /*0750*/  FADD R12, R12, R15 ;  /* 0x0000000f0c0c7221 */ /* 0x000fe40000000000 */
[----:B------:R-:W-:Y:S01]  /*0760*/  I2FP.F32.S32 R9, R14 ;  /* 0x0000000e00097245 */ /* 0x000fe20000201400 */
[----:B-----5:R-:W-:-:S04]  /*0770*/  IMAD R16, R16, R19, RZ ;  /* 0x0000001310107224 */ /* 0x020fc800078e02ff */
[----:B------:R-:W-:Y:S01]  /*0780*/  FADD R9, R12, R9 ;  /* 0x000000090c097221 */ /* 0x000fe20000000000 */
[----:B------:R-:W-:-:S05]  /*0790*/  I2FP.F32.S32 R16, R16 ;  /* 0x0000001000107245 */ /* 0x000fca0000201400 */
[----:B------:R-:W-:-:S07]  /*07a0*/  FADD R9, R9, R16 ;  /* 0x0000001009097221 */ /* 0x000fce0000000000 */
.L_x_3:
[----:B------:R-:W-:Y:S05]  /*07b0*/  BRA.U !UP1, `(.L_x_0) ;  /* 0x0000000109987547 */ /* 0x000fea000b800000 */
[----:B------:R-:W-:Y:S02]  /*07c0*/  UISETP.NE.AND UP0, UPT, UR6, 0x1, UPT ;  /* 0x000000010600788c */ /* 0x000fe4000bf05270 */
[----:B------:R-:W-:-:S04]  /*07d0*/  ULOP3.LUT UR5, UR7, 0x1, URZ, 0xc0, !UPT ;  /* 0x0000000107057892 */ /* 0x000fc8000f8ec0ff */
[----:B------:R-:W-:-:S03]  /*07e0*/  UISETP.NE.U32.AND UP1, UPT, UR5, 0x1, UPT ;  /* 0x000000010500788c */ /* 0x000fc6000bf25070 */
[----:B------:R-:W-:Y:S08]  /*07f0*/  BRA.U !UP0, `(.L_x_4) ;  /* 0x0000000108587547 */ /* 0x000ff0000b800000 */
[----:B------:R-:W0:Y:S01]  /*0800*/  LDC.64 R4, c[0x0][0x380] ;  /* 0x0000e000ff047b82 */ /* 0x000e220000000a00 */
[----:B------:R-:W1:Y:S01]  /*0810*/  LDCU.64 UR6, c[0x0][0x380] ;  /* 0x00007000ff0677ac */ /* 0x000e620008000a00 */
[C---:B------:R-:W-:Y:S02]  /*0820*/  IADD3 R3, PT, PT, R8.reuse, UR4, RZ ;  /* 0x0000000408037c10 */ /* 0x040fe4000fffe0ff */
[----:B------:R-:W-:Y:S02]  /*0830*/  IADD3 R12, P0, PT, R8, UR4, RZ ;  /* 0x00000004080c7c10 */ /* 0x000fe4000ff1e0ff */
[----:B------:R-:W-:Y:S02]  /*0840*/  IADD3 R13, PT, PT, R6, UR4, RZ ;  /* 0x00000004060d7c10 */ /* 0x000fe4000fffe0ff */
[----:B------:R-:W2:Y:S01]  /*0850*/  LDC.64 R10, c[0x0][0x388] ;  /* 0x0000e200ff0a7b82 */ /* 0x000ea20000000a00 */
[----:B------:R-:W-:Y:S02]  /*0860*/  IADD3.X R15, PT, PT, RZ, RZ, RZ, P0, !PT ;  /* 0x000000ffff0f7210 */ /* 0x000fe400007fe4ff */
[----:B-1----:R-:W-:Y:S01]  /*0870*/  LEA R2, P0, R12, UR6, 0x2 ;  /* 0x000000060c027c11 */ /* 0x002fe2000f8010ff */
[----:B0-----:R-:W-:-:S03]  /*0880*/  IMAD.WIDE.U32 R4, R3, 0x4, R4 ;  /* 0x0000000403047825 */ /* 0x001fc600078e0004 */
[----:B------:R-:W-:-:S03]  /*0890*/  LEA.HI.X R3, R12, UR7, R15, 0x2, P0 ;  /* 0x000000070c037c11 */ /* 0x000fc600080f140f */
[----:B------:R-:W3:Y:S01]  /*08a0*/  LDG.E R4, desc[UR12][R4.64] ;  /* 0x0000000c04047981 */ /* 0x000ee2000c1e1900 */
[----:B--2---:R-:W-:-:S03]  /*08b0*/  IMAD.WIDE R10, R13, 0x4, R10 ;  /* 0x000000040d0a7825 */ /* 0x004fc600078e020a */
[----:B------:R-:W2:Y:S04]  /*08c0*/  LDG.E R2, desc[UR12][R2.64+0x4] ;  /* 0x0000040c02027981 */ /* 0x000ea8000c1e1900 */
[----:B------:R-:W3:Y:S04]  /*08d0*/  LDG.E R13, desc[UR12][R10.64] ;  /* 0x0000000c0a0d7981 */ /* 0x000ee8000c1e1900 */
[----:B------:R-:W2:Y:S01]  /*08e0*/  LDG.E R15, desc[UR12][R10.64+0x4] ;  /* 0x0000040c0a0f7981 */ /* 0x000ea2000c1e1900 */
[----:B------:R-:W-:Y:S01]  /*08f0*/  UIADD3 UR4, UPT, UPT, UR4, 0x2, URZ ;  /* 0x0000000204047890 */ /* 0x000fe2000fffe0ff */
[----:B---3--:R-:W-:-:S02]  /*0900*/  IMAD R13, R4, R13, RZ ;  /* 0x0000000d040d7224 */ /* 0x008fc400078e02ff */
[----:B--2---:R-:W-:-:S03]  /*0910*/  IMAD R15, R2, R15, RZ ;  /* 0x0000000f020f7224 */ /* 0x004fc600078e02ff */
[----:B------:R-:W-:Y:S02]  /*0920*/  I2FP.F32.S32 R12, R13 ;  /* 0x0000000d000c7245 */ /* 0x000fe40000201400 */
[----:B------:R-:W-:-:S03]  /*0930*/  I2FP.F32.S32 R14, R15 ;  /* 0x0000000f000e7245 */ /* 0x000fc60000201400 */
[----:B------:R-:W-:-:S04]  /*0940*/  FADD R9, R9, R12 ;  /* 0x0000000c09097221 */ /* 0x000fc80000000000 */
[----:B------:R-:W-:-:S07]  /*0950*/  FADD R9, R9, R14 ;  /* 0x0000000e09097221 */ /* 0x000fce0000000000 */
.L_x_4:
[----:B------:R-:W-:Y:S05]  /*0960*/  BRA.U UP1, `(.L_x_0) ;  /* 0x00000001012c7547 */ /* 0x000fea000b800000 */
[----:B------:R-:W0:Y:S01]  /*0970*/  LDC.64 R2, c[0x0][0x380] ;  /* 0x0000e000ff027b82 */ /* 0x000e220000000a00 */
[----:B------:R-:W-:Y:S02]  /*0980*/  IADD3 R11, PT, PT, R8, UR4, RZ ;  /* 0x00000004080b7c10 */ /* 0x000fe4000fffe0ff */
[----:B------:R-:W-:-:S05]  /*0990*/  IADD3 R13, PT, PT, R6, UR4, RZ ;  /* 0x00000004060d7c10 */ /* 0x000fca000fffe0ff */
[----:B------:R-:W1:Y:S01]  /*09a0*/  LDC.64 R4, c[0x0][0x388] ;  /* 0x0000e200ff047b82 */ /* 0x000e620000000a00 */
[----:B0-----:R-:W-:-:S06]  /*09b0*/  IMAD.WIDE.U32 R2, R11, 0x4, R2 ;  /* 0x000000040b027825 */ /* 0x001fcc00078e0002 */
[----:B------:R-:W2:Y:S01]  /*09c0*/  LDG.E R2, desc[UR12][R2.64] ;  /* 0x0000000c02027981 */ /* 0x000ea2000c1e1900 */
[----:B-1----:R-:W-:-:S06]  /*09d0*/  IMAD.WIDE R4, R13, 0x4, R4 ;  /* 0x000000040d047825 */ /* 0x002fcc00078e0204 */
[----:B------:R-:W2:Y:S02]  /*09e0*/  LDG.E R5, desc[UR12][R4.64] ;  /* 0x0000000c04057981 */ /* 0x000ea4000c1e1900 */
[----:B--2---:R-:W-:-:S05]  /*09f0*/  IMAD R6, R2, R5, RZ ;  /* 0x0000000502067224 */ /* 0x004fca00078e02ff */
[----:B------:R-:W-:-:S05]  /*0a00*/  I2FP.F32.S32 R6, R6 ;  /* 0x0000000600067245 */ /* 0x000fca0000201400 */
[----:B------:R-:W-:-:S07]  /*0a10*/  FADD R9, R9, R6 ;  /* 0x0000000609097221 */ /* 0x000fce0000000000 */
.L_x_0:
[----:B------:R-:W0:Y:S01]  /*0a20*/  LDC.64 R2, c[0x0][0x390] ;  /* 0x0000e400ff027b82 */ /* 0x000e220000000a00 */
[----:B------:R-:W1:Y:S01]  /*0a30*/  F2I.TRUNC.NTZ R9, R9 ;  /* 0x0000000900097305 */ /* 0x000e62000020f100 */
[----:B------:R-:W-:-:S04]  /*0a40*/  IMAD R7, R0, UR14, R7 ;  /* 0x0000000e00077c24 */ /* 0x000fc8000f8e0207 */
[----:B0-----:R-:W-:-:S05]  /*0a50*/  IMAD.WIDE R2, R7, 0x4, R2 ;  /* 0x0000000407027825 */ /* 0x001fca00078e0202 */
[----:B-1----:R-:W-:Y:S01]  /*0a60*/  STG.E desc[UR12][R2.64], R9 ;  /* 0x0000000902007986 */ /* 0x002fe2000c10190c */
[----:B------:R-:W-:Y:S05]  /*0a70*/  EXIT ;  /* 0x000000000000794d */ /* 0x000fea0003800000 */
.L_x_5:
[----:B------:R-:W-:-:S00]  /*0a80*/  BRA `(.L_x_5) ;  /* 0xfffffffc00fc7947 */ /* 0x000fc0000383ffff */
[----:B------:R-:W-:-:S00]  /*0a90*/  NOP ;  /* 0x0000000000007918 */ /* 0x000fc00000000000 */
        /* <DEDUP_REMOVED lines=14> */
.L_x_15:


//--------------------- .text._Z24matrix_transpose_productPiS_S_iii --------------------------
	.section	.text._Z24matrix_transpose_productPiS_S_iii,"ax",@progbits
	.align	128
        .global         _Z24matrix_transpose_productPiS_S_iii
        .type           _Z24matrix_transpose_productPiS_S_iii,@function
        .size           _Z24matrix_transpose_productPiS_S_iii,(.L_x_16 - _Z24matrix_transpose_productPiS_S_iii)
        .other          _Z24matrix_transpose_productPiS_S_iii,@"STO_CUDA_ENTRY STV_DEFAULT"
_Z24matrix_transpose_productPiS_S_iii:
.text._Z24matrix_transpose_productPiS_S_iii:
[----:B------:R-:W-:Y:S01]  /*0000*/  LDC R1, c[0x0][0x37c] ;  /* 0x0000df00ff017b82 */ /* 0x000fe20000000800 */
[----:B------:R-:W0:Y:S07]  /*0010*/  S2R R0, SR_TID.Y ;  /* 0x0000000000007919 */ /* 0x000e2e0000002200 */
[----:B------:R-:W1:Y:S01]  /*0020*/  S2UR UR7, SR_CTAID.Y ;  /* 0x00000000000779c3 */ /* 0x000e620000002600 */
[----:B------:R-:W2:Y:S01]  /*0030*/  LDCU UR4, c[0x0][0x360] ;  /* 0x00006c00ff0477ac */ /* 0x000ea20008000800 */
[----:B------:R-:W3:Y:S01]  /*0040*/  S2R R2, SR_TID.X ;  /* 0x0000000000027919 */ /* 0x000ee20000002100 */
[----:B------:R-:W1:Y:S05]  /*0050*/  LDCU UR5, c[0x0][0x364] ;  /* 0x00006c80ff0577ac */ /* 0x000e6a0008000800 */
[----:B------:R-:W2:Y:S08]  /*0060*/  S2UR UR6, SR_CTAID.X ;  /* 0x00000000000679c3 */ /* 0x000eb00000002500 */
[----:B------:R-:W4:Y:S01]  /*0070*/  LDC.64 R10, c[0x0][0x398] ;  /* 0x0000e600ff0a7b82 */ /* 0x000f220000000a00 */
[----:B-1----:R-:W-:-:S06]  /*0080*/  UIMAD UR5, UR5, UR7, URZ ;  /* 0x00000007050572a4 */ /* 0x002fcc000f8e02ff */
[----:B0-----:R-:W-:Y:S01]  /*0090*/  IADD3 R3, PT, PT, R0, UR5, RZ ;  /* 0x0000000500037c10 */ /* 0x001fe2000fffe0ff */
[----:B--2---:R-:W-:-:S06]  /*00a0*/  UIMAD UR4, UR4, UR6, URZ ;  /* 0x00000006040472a4 */ /* 0x004fcc000f8e02ff */
[----:B---3--:R-:W-:Y:S02]  /*00b0*/  IADD3 R5, PT, PT, R2, UR4, RZ ;  /* 0x0000000402057c10 */ /* 0x008fe4000fffe0ff */
[----:B----4-:R-:W-:-:S04]  /*00c0*/  ISETP.GE.AND P0, PT, R3, R11, PT ;  /* 0x0000000b0300720c */ /* 0x010fc80003f06270 */
[----:B------:R-:W-:-:S13]  /*00d0*/  ISETP.GE.OR P0, PT, R5, R10, P0 ;  /* 0x0000000a0500720c */ /* 0x000fda0000706670 */
[----:B------:R-:W-:Y:S05]  /*00e0*/  @P0 EXIT ;  /* 0x000000000000094d */ /* 0x000fea0003800000 */
[----:B------:R-:W0:Y:S01]  /*00f0*/  LDCU UR8, c[0x0][0x3a0] ;  /* 0x00007400ff0877ac */ /* 0x000e220008000800 */
[----:B------:R-:W-:Y:S01]  /*0100*/  HFMA2 R4, -RZ, RZ, 0, 0 ;  /* 0x00000000ff047431 */ /* 0x000fe200000001ff */
[----:B------:R-:W1:Y:S01]  /*0110*/  LDCU.64 UR6, c[0x0][0x358] ;  /* 0x00006b00ff0677ac */ /* 0x000e620008000a00 */
[----:B0-----:R-:W-:-:S05]  /*0120*/  IMAD R8, R11, UR8, RZ ;  /* 0x000000080b087c24 */ /* 0x001fca000f8e02ff */
[----:B------:R-:W-:-:S13]  /*0130*/  ISETP.GE.AND P0, PT, R8, 0x1, PT ;  /* 0x000000010800780c */ /* 0x000fda0003f06270 */
[----:B-1----:R-:W-:Y:S05]  /*0140*/  @!P0 BRA `(.L_x_6) ;  /* 0x0000001000b88947 */ /* 0x002fea0003800000 */
[----:B------:R-:W0:Y:S01]  /*0150*/  I2F.U32.RP R4, R11 ;  /* 0x0000000b00047306 */ /* 0x000e220000209000 */
[----:B------:R-:W-:Y:S02]  /*0160*/  IADD3 R8, PT, PT, R8, -0x1, RZ ;  /* 0xffffffff08087810 */ /* 0x000fe40007ffe0ff */
[----:B------:R-:W-:-:S05]  /*0170*/  ISETP.NE.U32.AND P2, PT, R11, RZ, PT ;  /* 0x000000ff0b00720c */ /* 0x000fca0003f45070 */
[----:B0-----:R-:W0:Y:S02]  /*0180*/  MUFU.RCP R4, R4 ;  /* 0x0000000400047308 */ /* 0x001e240000001000 */
[----:B0-----:R-:W-:Y:S02]  /*0190*/  IADD3 R6, PT, PT, R4, 0xffffffe, RZ ;  /* 0x0ffffffe04067810 */ /* 0x001fe40007ffe0ff */
[----:B------:R-:W-:-:S04]  /*01a0*/  MOV R4, RZ ;  /* 0x000000ff00047202 */ /* 0x000fc80000000f00 */
[----:B------:R0:W1:Y:S02]  /*01b0*/  F2I.FTZ.U32.TRUNC.NTZ R7, R6 ;  /* 0x0000000600077305 */ /* 0x000064000021f000 */
[----:B0-----:R-:W-:Y:S02]  /*01c0*/  MOV R6, RZ ;  /* 0x000000ff00067202 */ /* 0x001fe40000000f00 */
[----:B-1----:R-:W-:-:S05]  /*01d0*/  IADD3 R12, PT, PT, RZ, -R7, RZ ;  /* 0x80000007ff0c7210 */ /* 0x002fca0007ffe0ff */
[----:B------:R-:W-:-:S04]  /*01e0*/  IMAD R9, R12, R11, RZ ;  /* 0x0000000b0c097224 */ /* 0x000fc800078e02ff */
[----:B------:R-:W-:-:S06]  /*01f0*/  IMAD.HI.U32 R7, R7, R9, R6 ;  /* 0x0000000907077227 */ /* 0x000fcc00078e0006 */
[----:B------:R-:W-:-:S05]  /*0200*/  IMAD.HI.U32 R7, R7, R8, RZ ;  /* 0x0000000807077227 */ /* 0x000fca00078e00ff */
[----:B------:R-:W-:-:S05]  /*0210*/  IADD3 R9, PT, PT, -R7, RZ, RZ ;  /* 0x000000ff07097210 */ /* 0x000fca0007ffe1ff */
[----:B------:R-:W-:-:S05]  /*0220*/  IMAD R8, R11, R9, R8 ;  /* 0x000000090b087224 */ /* 0x000fca00078e0208 */
[----:B------:R-:W-:-:S13]  /*0230*/  ISETP.GE.U32.AND P0, PT, R8, R11, PT ;  /* 0x0000000b0800720c */ /* 0x000fda0003f06070 */
[-C--:B------:R-:W-:Y:S02]  /*0240*/  @P0 IADD3 R8, PT, PT, R8, -R11.reuse, RZ ;  /* 0x8000000b08080210 */ /* 0x080fe40007ffe0ff */
[----:B------:R-:W-:Y:S02]  /*0250*/  @P0 IADD3 R7, PT, PT, R7, 0x1, RZ ;  /* 0x0000000107070810 */ /* 0x000fe40007ffe0ff */
[----:B------:R-:W-:Y:S02]  /*0260*/  ISETP.GE.U32.AND P1, PT, R8, R11, PT ;  /* 0x0000000b0800720c */ /* 0x000fe40003f26070 */
[----:B------:R-:W-:-:S11]  /*0270*/  MOV R8, RZ ;  /* 0x000000ff00087202 */ /* 0x000fd60000000f00 */
[----:B------:R-:W-:Y:S02]  /*0280*/  @P1 IADD3 R7, PT, PT, R7, 0x1, RZ ;  /* 0x0000000107071810 */ /* 0x000fe40007ffe0ff */
[----:B------:R-:W-:-:S04]  /*0290*/  @!P2 LOP3.LUT R7, RZ, R11, RZ, 0x33, !PT ;  /* 0x0000000bff07a212 */ /* 0x000fc800078e33ff */
[C---:B------:R-:W-:Y:S02]  /*02a0*/  ISETP.GE.U32.AND P0, PT, R7.reuse, 0x3, PT ;  /* 0x000000030700780c */ /* 0x040fe40003f06070 */
[----:B------:R-:W-:Y:S02]  /*02b0*/  IADD3 R9, PT, PT, R7, 0x1, RZ ;  /* 0x0000000107097810 */ /* 0x000fe40007ffe0ff */
[----:B------:R-:W-:Y:S02]  /*02c0*/  MOV R7, RZ ;  /* 0x000000ff00077202 */ /* 0x000fe40000000f00 */
[----:B------:R-:W-:-:S07]  /*02d0*/  LOP3.LUT R6, R9, 0x3, RZ, 0xc0, !PT ;  /* 0x0000000309067812 */ /* 0x000fce00078ec0ff */
[----:B------:R-:W-:Y:S05]  /*02e0*/  @!P0 BRA `(.L_x_7) ;  /* 0x0000001000048947 */ /* 0x000fea0003800000 */
[----:B------:R-:W-:Y:S01]  /*02f0*/  LOP3.LUT R9, R9, 0xfffffffc, RZ, 0xc0, !PT ;  /* 0xfffffffc09097812 */ /* 0x000fe200078ec0ff */
[----:B------:R-:W-:Y:S01]  /*0300*/  HFMA2 R8, -RZ, RZ, 0, 0 ;  /* 0x00000000ff087431 */ /* 0x000fe200000001ff */
[----:B------:R-:W-:Y:S01]  /*0310*/  MOV R4, RZ ;  /* 0x000000ff00047202 */ /* 0x000fe20000000f00 */
[----:B------:R-:W-:Y:S01]  /*0320*/  HFMA2 R7, -RZ, RZ, 0, 0 ;  /* 0x00000000ff077431 */ /* 0x000fe200000001ff */
[----:B------:R-:W-:Y:S02]  /*0330*/  IADD3 R9, PT, PT, -R9, RZ, RZ ;  /* 0x000000ff09097210 */ /* 0x000fe40007ffe1ff */
[----:B------:R-:W-:Y:S02]  /*0340*/  MOV R16, R3 ;  /* 0x0000000300107202 */ /* 0x000fe40000000f00 */
[----:B------:R-:W-:Y:S02]  /*0350*/  ISETP.GE.AND P0, PT, R9, RZ, PT ;  /* 0x000000ff0900720c */ /* 0x000fe40003f06270 */
[----:B------:R-:W-:-:S11]  /*0360*/  MOV R17, R5 ;  /* 0x0000000500117202 */ /* 0x000fd60000000f00 */
[----:B------:R-:W-:Y:S05]  /*0370*/  @P0 BRA `(.L_x_8) ;  /* 0x0000000c004c0947 */ /* 0x000fea0003800000 */
[----:B------:R-:W-:Y:S02]  /*0380*/  IADD3 R12, PT, PT, -R9, RZ, RZ ;  /* 0x000000ff090c7210 */ /* 0x000fe40007ffe1ff */
[----:B------:R-:W-:Y:S02]  /*0390*/  PLOP3.LUT P0, PT, PT, PT, PT, 0x80, 0x8 ;  /* 0x000000000008781c */ /* 0x000fe40003f0f070 */
[----:B------:R-:W-:-:S13]  /*03a0*/  ISETP.GT.AND P1, PT, R12, 0xc, PT ;  /* 0x0000000c0c00780c */ /* 0x000fda0003f24270 */
[----:B------:R-:W-:Y:S05]  /*03b0*/  @!P1 BRA `(.L_x_9) ;  /* 0x0000000800189947 */ /* 0x000fea0003800000 */
[----:B------:R-:W-:-:S13]  /*03c0*/  PLOP3.LUT P0, PT, PT, PT, PT, 0x8, 0x80 ;  /* 0x000000000080781c */ /* 0x000fda0003f0e170 */
.L_x_10:
[----:B------:R-:W0:Y:S08]  /*03d0*/  LDC.64 R12, c[0x0][0x380] ;  /* 0x0000e000ff0c7b82 */ /* 0x000e300000000a00 */
[----:B------:R-:W1:Y:S01]  /*03e0*/  LDC.64 R14, c[0x0][0x388] ;  /* 0x0000e200ff0e7b82 */ /* 0x000e620000000a00 */
[----:B0-----:R-:W-:-:S05]  /*03f0*/  IMAD.WIDE R28, R16, 0x4, R12 ;  /* 0x00000004101c7825 */ /* 0x001fca00078e020c */
[----:B------:R0:W2:Y:S01]  /*0400*/  LDG.E R22, desc[UR6][R28.64] ;  /* 0x000000061c167981 */ /* 0x0000a2000c1e1900 */
[----:B-1----:R-:W-:-:S05]  /*0410*/  IMAD.WIDE R24, R17, 0x4, R14 ;  /* 0x0000000411187825 */ /* 0x002fca00078e020e */
[----:B------:R-:W2:Y:S01]  /*0420*/  LDG.E R19, desc[UR6][R24.64] ;  /* 0x0000000618137981 */ /* 0x000ea2000c1e1900 */
[----:B------:R-:W-:-:S04]  /*0430*/  IMAD.WIDE R26, R10, 0x4, R24 ;  /* 0x000000040a1a7825 */ /* 0x000fc800078e0218 */
[----:B0-----:R-:W-:Y:S01]  /*0440*/  IMAD.WIDE R28, R11, 0x4, R28 ;  /* 0x000000040b1c7825 */ /* 0x001fe200078e021c */
[----:B------:R0:W3:Y:S04]  /*0450*/  LDG.E R18, desc[UR6][R26.64] ;  /* 0x000000061a127981 */ /* 0x0000e8000c1e1900 */
[----:B------:R1:W3:Y:S01]  /*0460*/  LDG.E R23, desc[UR6][R28.64] ;  /* 0x000000061c177981 */ /* 0x0002e2000c1e1900 */
[----:B0-----:R-:W-:-:S04]  /*0470*/  IMAD.WIDE R26, R10, 0x4, R26 ;  /* 0x000000040a1a7825 */ /* 0x001fc800078e021a */
[C---:B-1----:R-:W-:Y:S01]  /*0480*/  IMAD.WIDE R28, R11.reuse, 0x4, R28 ;  /* 0x000000040b1c7825 */ /* 0x042fe200078e021c */
[----:B------:R0:W4:Y:S04]  /*0490*/  LDG.E R21, desc[UR6][R26.64] ;  /* 0x000000061a157981 */ /* 0x000128000c1e1900 */
[----:B------:R-:W4:Y:S01]  /*04a0*/  LDG.E R20, desc[UR6][R28.64] ;  /* 0x000000061c147981 */ /* 0x000f22000c1e1900 */
[----:B------:R-:W-:-:S06]  /*04b0*/  IMAD.WIDE R24, R11, 0x4, R28 ;  /* 0x000000040b187825 */ /* 0x000fcc00078e021c */
[----:B------:R-:W5:Y:S01]  /*04c0*/  LDG.E R25, desc[UR6][R24.64] ;  /* 0x0000000618197981 */ /* 0x000f62000c1e1900 */
[----:B--2---:R-:W-:Y:S02]  /*04d0*/  IMAD R22, R22, R19, RZ ;  /* 0x0000001316167224 */ /* 0x004fe400078e02ff */
[----:B---3--:R-:W-:Y:S02]  /*04e0*/  IMAD R23, R23, R18, RZ ;  /* 0x0000001217177224 */ /* 0x008fe400078e02ff */
[----:B------:R-:W-:Y:S01]  /*04f0*/  IMAD.WIDE R18, R10, 0x4, R26 ;  /* 0x000000040a127825 */ /* 0x000fe200078e021a */
[----:B0-----:R-:W-:-:S04]  /*0500*/  I2FP.F32.S32 R27, R22 ;  /* 0x00000016001b7245 */ /* 0x001fc80000201400 */
[----:B------:R0:W5:Y:S01]  /*0510*/  LDG.E R22, desc[UR6][R18.64] ;  /* 0x0000000612167981 */ /* 0x000162000c1e1900 */
[----:B------:R-:W-:Y:S01]  /*0520*/  FADD R27, R27, R4 ;  /* 0x000000041b1b7221 */ /* 0x000fe20000000000 */
[----:B------:R-:W-:Y:S02]  /*0530*/  LEA R4, R11, R16, 0x2 ;  /* 0x000000100b047211 */ /* 0x000fe400078e10ff */
[----:B0-----:R-:W-:Y:S02]  /*0540*/  I2FP.F32.S32 R18, R23 ;  /* 0x0000001700127245 */ /* 0x001fe40000201400 */
[----:B------:R-:W-:Y:S01]  /*0550*/  LEA R23, R10, R17, 0x2 ;  /* 0x000000110a177211 */ /* 0x000fe200078e10ff */
[----:B----4-:R-:W-:Y:S02]  /*0560*/  IMAD R20, R20, R21, RZ ;  /* 0x0000001514147224 */ /* 0x010fe400078e02ff */
[----:B------:R-:W-:-:S04]  /*0570*/  IMAD.WIDE R16, R4, 0x4, R12 ;  /* 0x0000000404107825 */ /* 0x000fc800078e020c */
[----:B------:R-:W-:Y:S01]  /*0580*/  FADD R18, R27, R18 ;  /* 0x000000121b127221 */ /* 0x000fe20000000000 */
[----:B------:R-:W-:Y:S01]  /*0590*/  IMAD.WIDE R28, R23, 0x4, R14 ;  /* 0x00000004171c7825 */ /* 0x000fe200078e020e */
[----:B------:R-:W-:Y:S01]  /*05a0*/  I2FP.F32.S32 R19, R20 ;  /* 0x0000001400137245 */ /* 0x000fe20000201400 */
[----:B------:R5:W2:Y:S04]  /*05b0*/  LDG.E R26, desc[UR6][R16.64] ;  /* 0x00000006101a7981 */ /* 0x000aa8000c1e1900 */
[----:B------:R-:W2:Y:S01]  /*05c0*/  LDG.E R27, desc[UR6][R28.64] ;  /* 0x000000061c1b7981 */ /* 0x000ea2000c1e1900 */
[----:B------:R-:W-:Y:S01]  /*05d0*/  FADD R24, R18, R19 ;  /* 0x0000001312187221 */ /* 0x000fe20000000000 */
[----:B------:R-:W-:-:S04]  /*05e0*/  IMAD.WIDE R20, R11, 0x4, R16 ;  /* 0x000000040b147825 */ /* 0x000fc800078e0210 */
[----:B------:R-:W-:-:S04]  /*05f0*/  IMAD.WIDE R18, R10, 0x4, R28 ;  /* 0x000000040a127825 */ /* 0x000fc800078e021c */
[----:B-----5:R-:W-:Y:S02]  /*0600*/  IMAD R16, R25, R22, RZ ;  /* 0x0000001619107224 */ /* 0x020fe400078e02ff */
[----:B------:R-:W3:Y:S04]  /*0610*/  LDG.E R22, desc[UR6][R20.64] ;  /* 0x0000000614167981 */ /* 0x000ee8000c1e1900 */
[----:B------:R0:W3:Y:S01]  /*0620*/  LDG.E R25, desc[UR6][R18.64] ;  /* 0x0000000612197981 */ /* 0x0000e2000c1e1900 */
[----:B------:R-:W-:-:S05]  /*0630*/  I2FP.F32.S32 R17, R16 ;  /* 0x0000001000117245 */ /* 0x000fca0000201400 */
[----:B------:R-:W-:Y:S01]  /*0640*/  FADD R24, R24, R17 ;  /* 0x0000001118187221 */ /* 0x000fe20000000000 */
[----:B------:R-:W-:-:S04]  /*0650*/  IMAD.WIDE R16, R11, 0x4, R20 ;  /* 0x000000040b107825 */ /* 0x000fc800078e0214 */
[----:B0-----:R-:W-:-:S05]  /*0660*/  IMAD.WIDE R18, R10, 0x4, R18 ;  /* 0x000000040a127825 */ /* 0x001fca00078e0212 */
[----:B------:R-:W4:Y:S01]  /*0670*/  LDG.E R28, desc[UR6][R18.64] ;  /* 0x00000006121c7981 */ /* 0x000f22000c1e1900 */
[----:B------:R-:W-:-:S04]  /*0680*/  IMAD.WIDE R20, R10, 0x4, R18 ;  /* 0x000000040a147825 */ /* 0x000fc800078e0212 */
[----:B--2---:R-:W-:Y:S02]  /*0690*/  IMAD R26, R26, R27, RZ ;  /* 0x0000001b1a1a7224 */ /* 0x004fe400078e02ff */
[----:B------:R0:W4:Y:S04]  /*06a0*/  LDG.E R27, desc[UR6][R16.64] ;  /* 0x00000006101b7981 */ /* 0x000128000c1e1900 */
[----:B------:R-:W2:Y:S01]  /*06b0*/  LDG.E R20, desc[UR6][R20.64] ;  /* 0x0000000614147981 */ /* 0x000ea2000c1e1900 */
[----:B0-----:R-:W-:Y:S01]  /*06c0*/  IMAD.WIDE R16, R11, 0x4, R16 ;  /* 0x000000040b107825 */ /* 0x001fe200078e0210 */
[----:B------:R-:W-:-:S04]  /*06d0*/  I2FP.F32.S32 R26, R26 ;  /* 0x0000001a001a7245 */ /* 0x000fc80000201400 */
[----:B------:R-:W2:Y:S01]  /*06e0*/  LDG.E R29, desc[UR6][R16.64] ;  /* 0x00000006101d7981 */ /* 0x000ea2000c1e1900 */
[----:B------:R-:W-:Y:S01]  /*06f0*/  FADD R24, R24, R26 ;  /* 0x0000001a18187221 */ /* 0x000fe20000000000 */
[----:B------:R-:W-:Y:S01]  /*0700*/  LEA R4, R11, R4, 0x2 ;  /* 0x000000040b047211 */ /* 0x000fe200078e10ff */
[----:B---3--:R-:W-:Y:S01]  /*0710*/  IMAD R22, R22, R25, RZ ;  /* 0x0000001916167224 */ /* 0x008fe200078e02ff */
[----:B------:R-:W-:-:S04]  /*0720*/  LEA R25, R10, R23, 0x2 ;  /* 0x000000170a197211 */ /* 0x000fc800078e10ff */
[----:B------:R-:W-:Y:S01]  /*0730*/  I2FP.F32.S32 R22, R22 ;  /* 0x0000001600167245 */ /* 0x000fe20000201400 */
[----:B------:R-:W-:-:S04]  /*0740*/  IMAD.WIDE R18, R25, 0x4, R14 ;  /* 0x0000000419127825 */ /* 0x000fc800078e020e */
[----:B------:R-:W-:Y:S01]  /*0750*/  FADD R24, R24, R22 ;  /* 0x0000001618187221 */ /* 0x000fe20000000000 */
[----:B------:R-:W-:Y:S01]  /*0760*/  IMAD.WIDE R22, R4, 0x4, R12 ;  /* 0x0000000404167825 */ /* 0x000fe200078e020c */
[----:B------:R-:W3:Y:S04]  /*0770*/  LDG.E R17, desc[UR6][R18.64] ;  /* 0x0000000612117981 */ /* 0x000ee8000c1e1900 */
[----:B------:R-:W3:Y:S01]  /*0780*/  LDG.E R16, desc[UR6][R22.64] ;  /* 0x0000000616107981 */ /* 0x000ee2000c1e1900 */
[----:B----4-:R-:W-:-:S05]  /*0790*/  IMAD R27, R27, R28, RZ ;  /* 0x0000001c1b1b7224 */ /* 0x010fca00078e02ff */
[----:B------:R-:W-:-:S05]  /*07a0*/  I2FP.F32.S32 R27, R27 ;  /* 0x0000001b001b7245 */ /* 0x000fca0000201400 */
[----:B------:R-:W-:Y:S01]  /*07b0*/  FADD R24, R24, R27 ;  /* 0x0000001b18187221 */ /* 0x000fe20000000000 */
[----:B--2---:R-:W-:Y:S02]  /*07c0*/  IMAD R20, R29, R20, RZ ;  /* 0x000000141d147224 */ /* 0x004fe400078e02ff */
[----:B------:R-:W-:-:S03]  /*07d0*/  IMAD.WIDE R26, R11, 0x4, R22 ;  /* 0x000000040b1a7825 */ /* 0x000fc600078e0216 */
[----:B------:R-:W-:Y:S01]  /*07e0*/  I2FP.F32.S32 R29, R20 ;  /* 0x00000014001d7245 */ /* 0x000fe20000201400 */
[----:B------:R-:W-:-:S04]  /*07f0*/  IMAD.WIDE R20, R10, 0x4, R18 ;  /* 0x000000040a147825 */ /* 0x000fc800078e0212 */
[----:B------:R-:W-:Y:S01]  /*0800*/  FADD R24, R24, R29 ;  /* 0x0000001d18187221 */ /* 0x000fe20000000000 */
[----:B------:R0:W2:Y:S04]  /*0810*/  LDG.E R22, desc[UR6][R20.64] ;  /* 0x0000000614167981 */ /* 0x0000a8000c1e1900 */
[----:B------:R1:W2:Y:S01]  /*0820*/  LDG.E R29, desc[UR6][R26.64] ;  /* 0x000000061a1d7981 */ /* 0x0002a2000c1e1900 */
[----:B0-----:R-:W-:-:S04]  /*0830*/  IMAD.WIDE R20, R10, 0x4, R20 ;  /* 0x000000040a147825 */ /* 0x001fc800078e0214 */
[----:B-1----:R-:W-:-:S04]  /*0840*/  IMAD.WIDE R26, R11, 0x4, R26 ;  /* 0x000000040b1a7825 */ /* 0x002fc800078e021a */
[----:B------:R-:W-:Y:S01]  /*0850*/  IMAD.WIDE R18, R10, 0x4, R20 ;  /* 0x000000040a127825 */ /* 0x000fe200078e0214 */
[----:B------:R-:W4:Y:S05]  /*0860*/  LDG.E R28, desc[UR6][R26.64] ;  /* 0x000000061a1c7981 */ /* 0x000f2a000c1e1900 */
[----:B------:R-:W5:Y:S01]  /*0870*/  LDG.E R19, desc[UR6][R18.64] ;  /* 0x0000000612137981 */ /* 0x000f62000c1e1900 */
[----:B---3--:R-:W-:Y:S02]  /*0880*/  IMAD R23, R16, R17, RZ ;  /* 0x0000001110177224 */ /* 0x008fe400078e02ff */
[----:B------:R-:W-:Y:S02]  /*0890*/  IMAD.WIDE R16, R11, 0x4, R26 ;  /* 0x000000040b107825 */ /* 0x000fe400078e021a */
[----:B------:R-:W4:Y:S04]  /*08a0*/  LDG.E R27, desc[UR6][R20.64] ;  /* 0x00000006141b7981 */ /* 0x000f28000c1e1900 */
[----:B------:R0:W5:Y:S01]  /*08b0*/  LDG.E R16, desc[UR6][R16.64] ;  /* 0x0000000610107981 */ /* 0x000162000c1e1900 */
[----:B------:R-:W-:-:S02]  /*08c0*/  LEA R25, R10, R25, 0x2 ;  /* 0x000000190a197211 */ /* 0x000fc400078e10ff */
[----:B------:R-:W-:-:S03]  /*08d0*/  I2FP.F32.S32 R23, R23 ;  /* 0x0000001700177245 */ /* 0x000fc60000201400 */
[----:B------:R-:W-:Y:S01]  /*08e0*/  IMAD.WIDE R14, R25, 0x4, R14 ;  /* 0x00000004190e7825 */ /* 0x000fe200078e020e */
[----:B0-----:R-:W-:-:S03]  /*08f0*/  LEA R17, R11, R4, 0x2 ;  /* 0x000000040b117211 */ /* 0x001fc600078e10ff */
[----:B------:R-:W-:Y:S02]  /*0900*/  FADD R24, R24, R23 ;  /* 0x0000001718187221 */ /* 0x000fe40000000000 */
[----:B------:R-:W-:-:S05]  /*0910*/  IMAD.WIDE R12, R17, 0x4, R12 ;  /* 0x00000004110c7825 */ /* 0x000fca00078e020c */
[----:B------:R-:W3:Y:S01]  /*0920*/  LDG.E R4, desc[UR6][R12.64] ;  /* 0x000000060c047981 */ /* 0x000ee2000c1e1900 */
[----:B------:R-:W-:-:S05]  /*0930*/  IMAD.WIDE R20, R11, 0x4, R12 ;  /* 0x000000040b147825 */ /* 0x000fca00078e020c */
[----:B------:R-:W3:Y:S01]  /*0940*/  LDG.E R18, desc[UR6][R20.64] ;  /* 0x0000000614127981 */ /* 0x000ee2000c1e1900 */
[----:B--2---:R-:W-:-:S03]  /*0950*/  IMAD R29, R29, R22, RZ ;  /* 0x000000161d1d7224 */ /* 0x004fc600078e02ff */
[----:B------:R-:W3:Y:S01]  /*0960*/  LDG.E R13, desc[UR6][R14.64] ;  /* 0x000000060e0d7981 */ /* 0x000ee2000c1e1900 */
[----:B------:R-:W-:-:S05]  /*0970*/  IMAD.WIDE R22, R10, 0x4, R14 ;  /* 0x000000040a167825 */ /* 0x000fca00078e020e */
[----:B------:R0:W2:Y:S02]  /*0980*/  LDG.E R15, desc[UR6][R22.64] ;  /* 0x00000006160f7981 */ /* 0x0000a4000c1e1900 */
[----:B0-----:R-:W-:-:S05]  /*0990*/  IMAD.WIDE R22, R10, 0x4, R22 ;  /* 0x000000040a167825 */ /* 0x001fca00078e0216 */
[----:B------:R-:W2:Y:S01]  /*09a0*/  LDG.E R12, desc[UR6][R22.64] ;  /* 0x00000006160c7981 */ /* 0x000ea2000c1e1900 */
[----:B----4-:R-:W-:Y:S02]  /*09b0*/  IMAD R28, R28, R27, RZ ;  /* 0x0000001b1c1c7224 */ /* 0x010fe400078e02ff */
[----:B------:R-:W-:-:S04]  /*09c0*/  IMAD.WIDE R26, R11, 0x4, R20 ;  /* 0x000000040b1a7825 */ /* 0x000fc800078e0214 */
[----:B-----5:R-:W-:Y:S02]  /*09d0*/  IMAD R16, R16, R19, RZ ;  /* 0x0000001310107224 */ /* 0x020fe400078e02ff */
[----:B------:R0:W4:Y:S01]  /*09e0*/  LDG.E R19, desc[UR6][R26.64] ;  /* 0x000000061a137981 */ /* 0x000122000c1e1900 */
[----:B------:R-:W-:-:S06]  /*09f0*/  IMAD.WIDE R20, R10, 0x4, R22 ;  /* 0x000000040a147825 */ /* 0x000fcc00078e0216 */
[----:B------:R-:W5:Y:S01]  /*0a00*/  LDG.E R21, desc[UR6][R20.64] ;  /* 0x0000000614157981 */ /* 0x000f62000c1e1900 */
[----:B0-----:R-:W-:-:S05]  /*0a10*/  IMAD.WIDE R26, R11, 0x4, R26 ;  /* 0x000000040b1a7825 */ /* 0x001fca00078e021a */
[----:B------:R-:W5:Y:S01]  /*0a20*/  LDG.E R14, desc[UR6][R26.64] ;  /* 0x000000061a0e7981 */ /* 0x000f62000c1e1900 */
[----:B------:R-:W-:Y:S02]  /*0a30*/  I2FP.F32.S32 R29, R29 ;  /* 0x0000001d001d7245 */ /* 0x000fe40000201400 */
[----:B------:R-:W-:-:S03]  /*0a40*/  I2FP.F32.S32 R28, R28 ;  /* 0x0000001c001c7245 */ /* 0x000fc60000201400 */
[----:B------:R-:W-:Y:S01]  /*0a50*/  FADD R24, R24, R29 ;  /* 0x0000001d18187221 */ /* 0x000fe20000000000 */
[----:B---3--:R-:W-:Y:S01]  /*0a60*/  IMAD R4, R4, R13, RZ ;  /* 0x0000000d04047224 */ /* 0x008fe200078e02ff */
[----:B------:R-:W-:Y:S02]  /*0a70*/  I2FP.F32.S32 R13, R16 ;  /* 0x00000010000d7245 */ /* 0x000fe40000201400 */
[----:B------:R-:W-:Y:S01]  /*0a80*/  FADD R24, R24, R28 ;  /* 0x0000001c18187221 */ /* 0x000fe20000000000 */
[----:B------:R-:W-:Y:S02]  /*0a90*/  IADD3 R9, PT, PT, R9, 0x10, RZ ;  /* 0x0000001009097810 */ /* 0x000fe40007ffe0ff */
[----:B------:R-:W-:Y:S01]  /*0aa0*/  I2FP.F32.S32 R4, R4 ;  /* 0x0000000400047245 */ /* 0x000fe20000201400 */
[----:B------:R-:W-:Y:S01]  /*0ab0*/  FADD R13, R24, R13 ;  /* 0x0000000d180d7221 */ /* 0x000fe20000000000 */
[----:B--2---:R-:W-:Y:S01]  /*0ac0*/  IMAD R15, R18, R15, RZ ;  /* 0x0000000f120f7224 */ /* 0x004fe200078e02ff */
[----:B------:R-:W-:-:S02]  /*0ad0*/  ISETP.GE.AND P1, PT, R9, -0xc, PT ;  /* 0xfffffff40900780c */ /* 0x000fc40003f26270 */
[----:B------:R-:W-:Y:S02]  /*0ae0*/  FADD R4, R13, R4 ;  /* 0x000000040d047221 */ /* 0x000fe40000000000 */
[----:B------:R-:W-:Y:S02]  /*0af0*/  I2FP.F32.S32 R15, R15 ;  /* 0x0000000f000f7245 */ /* 0x000fe40000201400 */
[----:B------:R-:W-:Y:S02]  /*0b00*/  LEA R7, R10, R7, 0x2 ;  /* 0x000000070a077211 */ /* 0x000fe400078e10ff */
[C---:B------:R-:W-:Y:S01]  /*0b10*/  LEA R8, R11.reuse, R8, 0x2 ;  /* 0x000000080b087211 */ /* 0x040fe200078e10ff */
[----:B------:R-:W-:Y:S01]  /*0b20*/  FADD R4, R4, R15 ;  /* 0x0000000f04047221 */ /* 0x000fe20000000000 */
[----:B------:R-:W-:Y:S02]  /*0b30*/  LEA R7, R10, R7, 0x2 ;  /* 0x000000070a077211 */ /* 0x000fe400078e10ff */
[----:B------:R-:W-:-:S02]  /*0b40*/  LEA R8, R11, R8, 0x2 ;  /* 0x000000080b087211 */ /* 0x000fc400078e10ff */
[C---:B------:R-:W-:Y:S02]  /*0b50*/  LEA R7, R10.reuse, R7, 0x2 ;  /* 0x000000070a077211 */ /* 0x040fe400078e10ff */
[C---:B------:R-:W-:Y:S02]  /*0b60*/  LEA R8, R11.reuse, R8, 0x2 ;  /* 0x000000080b087211 */ /* 0x040fe400078e10ff */
[C---:B------:R-:W-:Y:S02]  /*0b70*/  LEA R16, R11.reuse, R17, 0x2 ;  /* 0x000000110b107211 */ /* 0x040fe400078e10ff */
[C---:B------:R-:W-:Y:S02]  /*0b80*/  LEA R7, R10.reuse, R7, 0x2 ;  /* 0x000000070a077211 */ /* 0x040fe400078e10ff */
[----:B------:R-:W-:Y:S02]  /*0b90*/  LEA R8, R11, R8, 0x2 ;  /* 0x000000080b087211 */ /* 0x000fe400078e10ff */
[----:B------:R-:W-:Y:S01]  /*0ba0*/  LEA R17, R10, R25, 0x2 ;  /* 0x000000190a117211 */ /* 0x000fe200078e10ff */
[----:B----4-:R-:W-:-:S05]  /*0bb0*/  IMAD R12, R19, R12, RZ ;  /* 0x0000000c130c7224 */ /* 0x010fca00078e02ff */
[----:B------:R-:W-:-:S05]  /*0bc0*/  I2FP.F32.S32 R13, R12 ;  /* 0x0000000c000d7245 */ /* 0x000fca0000201400 */
[----:B------:R-:W-:Y:S01]  /*0bd0*/  FADD R4, R4, R13 ;  /* 0x0000000d04047221 */ /* 0x000fe20000000000 */
[----:B-----5:R-:W-:-:S05]  /*0be0*/  IMAD R14, R14, R21, RZ ;  /* 0x000000150e0e7224 */ /* 0x020fca00078e02ff */
[----:B------:R-:W-:-:S05]  /*0bf0*/  I2FP.F32.S32 R13, R14 ;  /* 0x0000000e000d7245 */ /* 0x000fca0000201400 */
[----:B------:R-:W-:Y:S01]  /*0c00*/  FADD R4, R4, R13 ;  /* 0x0000000d04047221 */ /* 0x000fe20000000000 */
[----:B------:R-:W-:Y:S06]  /*0c10*/  @!P1 BRA `(.L_x_10) ;  /* 0xfffffff400ec9947 */ /* 0x000fec000383ffff */
.L_x_9:
[----:B------:R-:W-:-:S04]  /*0c20*/  IADD3 R12, PT, PT, -R9, RZ, RZ ;  /* 0x000000ff090c7210 */ /* 0x000fc80007ffe1ff */
[----:B------:R-:W-:-:S13]  /*0c30*/  ISETP.GT.AND P1, PT, R12, 0x4, PT ;  /* 0x000000040c00780c */ /* 0x000fda0003f24270 */
[----:B------:R-:W-:Y:S05]  /*0c40*/  @!P1 BRA `(.L_x_11) ;  /* 0x0000000400109947 */ /* 0x000fea0003800000 */
[----:B------:R-:W0:Y:S08]  /*0c50*/  LDC.64 R12, c[0x0][0x380] ;  /* 0x0000e000ff0c7b82 */ /* 0x000e300000000a00 */
[----:B------:R-:W1:Y:S01]  /*0c60*/  LDC.64 R14, c[0x0][0x388] ;  /* 0x0000e200ff0e7b82 */ /* 0x000e620000000a00 */
[----:B0-----:R-:W-:-:S05]  /*0c70*/  IMAD.WIDE R26, R16, 0x4, R12 ;  /* 0x00000004101a7825 */ /* 0x001fca00078e020c */
[----:B------:R-:W2:Y:S01]  /*0c80*/  LDG.E R22, desc[UR6][R26.64] ;  /* 0x000000061a167981 */ /* 0x000ea2000c1e1900 */
[----:B-1----:R-:W-:-:S05]  /*0c90*/  IMAD.WIDE R20, R17, 0x4, R14 ;  /* 0x0000000411147825 */ /* 0x002fca00078e020e */
[----:B------:R0:W2:Y:S01]  /*0ca0*/  LDG.E R23, desc[UR6][R20.64] ;  /* 0x0000000614177981 */ /* 0x0000a2000c1e1900 */
[----:B------:R-:W-:-:S05]  /*0cb0*/  IMAD.WIDE R28, R11, 0x4, R26 ;  /* 0x000000040b1c7825 */ /* 0x000fca00078e021a */
[----:B------:R-:W3:Y:S01]  /*0cc0*/  LDG.E R26, desc[UR6][R28.64] ;  /* 0x000000061c1a7981 */ /* 0x000ee2000c1e1900 */
[----:B0-----:R-:W-:-:S04]  /*0cd0*/  IMAD.WIDE R20, R10, 0x4, R20 ;  /* 0x000000040a147825 */ /* 0x001fc800078e0214 */
[----:B------:R-:W-:Y:S01]  /*0ce0*/  IMAD.WIDE R18, R11, 0x4, R28 ;  /* 0x000000040b127825 */ /* 0x000fe200078e021c */
[----:B------:R0:W3:Y:S04]  /*0cf0*/  LDG.E R25, desc[UR6][R20.64] ;  /* 0x0000000614197981 */ /* 0x0000e8000c1e1900 */
[----:B------:R1:W4:Y:S01]  /*0d00*/  LDG.E R24, desc[UR6][R18.64] ;  /* 0x0000000612187981 */ /* 0x000322000c1e1900 */
[----:B0-----:R-:W-:-:S04]  /*0d10*/  IMAD.WIDE R20, R10, 0x4, R20 ;  /* 0x000000040a147825 */ /* 0x001fc800078e0214 */
[----:B-1----:R-:W-:Y:S01]  /*0d20*/  IMAD.WIDE R18, R11, 0x4, R18 ;  /* 0x000000040b127825 */ /* 0x002fe200078e0212 */
[----:B------:R0:W4:Y:S05]  /*0d30*/  LDG.E R27, desc[UR6][R20.64] ;  /* 0x00000006141b7981 */ /* 0x00012a000c1e1900 */
[----:B------:R3:W5:Y:S01]  /*0d40*/  LDG.E R18, desc[UR6][R18.64] ;  /* 0x0000000612127981 */ /* 0x000762000c1e1900 */
[----:B--2---:R-:W-:Y:S02]  /*0d50*/  IMAD R28, R22, R23, RZ ;  /* 0x00000017161c7224 */ /* 0x004fe400078e02ff */
[----:B------:R-:W-:-:S06]  /*0d60*/  IMAD.WIDE R22, R10, 0x4, R20 ;  /* 0x000000040a167825 */ /* 0x000fcc00078e0214 */
[----:B------:R-:W5:Y:S01]  /*0d70*/  LDG.E R23, desc[UR6][R22.64] ;  /* 0x0000000616177981 */ /* 0x000f62000c1e1900 */
[----:B------:R-:W-:Y:S02]  /*0d80*/  LEA R17, R10, R17, 0x2 ;  /* 0x000000110a117211 */ /* 0x000fe400078e10ff */
[----:B------:R-:W-:Y:S02]  /*0d90*/  LEA R16, R11, R16, 0x2 ;  /* 0x000000100b107211 */ /* 0x000fe400078e10ff */
[----:B------:R-:W-:Y:S01]  /*0da0*/  I2FP.F32.S32 R29, R28 ;  /* 0x0000001c001d7245 */ /* 0x000fe20000201400 */
[----:B------:R-:W-:-:S04]  /*0db0*/  IMAD.WIDE R14, R17, 0x4, R14 ;  /* 0x00000004110e7825 */ /* 0x000fc800078e020e */
[----:B------:R-:W-:-:S04]  /*0dc0*/  IMAD.WIDE R12, R16, 0x4, R12 ;  /* 0x00000004100c7825 */ /* 0x000fc800078e020c */
[----:B------:R-:W-:Y:S01]  /*0dd0*/  FADD R4, R4, R29 ;  /* 0x0000001d04047221 */ /* 0x000fe20000000000 */
[----:B------:R-:W-:-:S04]  /*0de0*/  IMAD.WIDE R28, R10, 0x4, R14 ;  /* 0x000000040a1c7825 */ /* 0x000fc800078e020e */
[----:B0-----:R-:W-:-:S04]  /*0df0*/  IMAD.WIDE R20, R11, 0x4, R12 ;  /* 0x000000040b147825 */ /* 0x001fc800078e020c */
[----:B---3--:R-:W-:Y:S01]  /*0e00*/  IMAD R19, R26, R25, RZ ;  /* 0x000000191a137224 */ /* 0x008fe200078e02ff */
[----:B------:R-:W2:Y:S01]  /*0e10*/  LDG.E R22, desc[UR6][R20.64] ;  /* 0x0000000614167981 */ /* 0x000ea2000c1e1900 */
[----:B----4-:R-:W-:-:S03]  /*0e20*/  IMAD R27, R24, R27, RZ ;  /* 0x0000001b181b7224 */ /* 0x010fc600078e02ff */
[----:B------:R-:W3:Y:S01]  /*0e30*/  LDG.E R26, desc[UR6][R12.64] ;  /* 0x000000060c1a7981 */ /* 0x000ee2000c1e1900 */
[----:B------:R-:W-:-:S03]  /*0e40*/  IMAD.WIDE R24, R11, 0x4, R20 ;  /* 0x000000040b187825 */ /* 0x000fc600078e0214 */
[----:B------:R-:W3:Y:S04]  /*0e50*/  LDG.E R13, desc[UR6][R14.64] ;  /* 0x000000060e0d7981 */ /* 0x000ee8000c1e1900 */
[----:B------:R0:W2:Y:S02]  /*0e60*/  LDG.E R15, desc[UR6][R28.64] ;  /* 0x000000061c0f7981 */ /* 0x0000a4000c1e1900 */
[----:B0-----:R-:W-:-:S05]  /*0e70*/  IMAD.WIDE R28, R10, 0x4, R28 ;  /* 0x000000040a1c7825 */ /* 0x001fca00078e021c */
[----:B------:R-:W4:Y:S01]  /*0e80*/  LDG.E R12, desc[UR6][R28.64] ;  /* 0x000000061c0c7981 */ /* 0x000f22000c1e1900 */
[----:B------:R-:W-:-:S06]  /*0e90*/  IMAD.WIDE R20, R10, 0x4, R28 ;  /* 0x000000040a147825 */ /* 0x000fcc00078e021c */
[----:B------:R-:W4:Y:S01]  /*0ea0*/  LDG.E R21, desc[UR6][R20.64] ;  /* 0x0000000614157981 */ /* 0x000f22000c1e1900 */
[----:B-----5:R-:W-:-:S03]  /*0eb0*/  IMAD R18, R18, R23, RZ ;  /* 0x0000001712127224 */ /* 0x020fc600078e02ff */
[----:B------:R0:W4:Y:S02]  /*0ec0*/  LDG.E R23, desc[UR6][R24.64] ;  /* 0x0000000618177981 */ /* 0x000124000c1e1900 */
[----:B0-----:R-:W-:-:S05]  /*0ed0*/  IMAD.WIDE R24, R11, 0x4, R24 ;  /* 0x000000040b187825 */ /* 0x001fca00078e0218 */
[----:B------:R-:W5:Y:S01]  /*0ee0*/  LDG.E R14, desc[UR6][R24.64] ;  /* 0x00000006180e7981 */ /* 0x000f62000c1e1900 */
[----:B------:R-:W-:Y:S02]  /*0ef0*/  I2FP.F32.S32 R19, R19 ;  /* 0x0000001300137245 */ /* 0x000fe40000201400 */
[----:B------:R-:W-:-:S03]  /*0f00*/  I2FP.F32.S32 R27, R27 ;  /* 0x0000001b001b7245 */ /* 0x000fc60000201400 */
[----:B------:R-:W-:-:S04]  /*0f10*/  FADD R4, R4, R19 ;  /* 0x0000001304047221 */ /* 0x000fc80000000000 */
[----:B------:R-:W-:Y:S01]  /*0f20*/  FADD R4, R4, R27 ;  /* 0x0000001b04047221 */ /* 0x000fe20000000000 */
[----:B---3--:R-:W-:Y:S01]  /*0f30*/  IMAD R26, R26, R13, RZ ;  /* 0x0000000d1a1a7224 */ /* 0x008fe200078e02ff */
[----:B------:R-:W-:-:S05]  /*0f40*/  I2FP.F32.S32 R13, R18 ;  /* 0x00000012000d7245 */ /* 0x000fca0000201400 */
[----:B------:R-:W-:Y:S01]  /*0f50*/  FADD R4, R4, R13 ;  /* 0x0000000d04047221 */ /* 0x000fe20000000000 */
[----:B--2---:R-:W-:Y:S01]  /*0f60*/  IMAD R22, R22, R15, RZ ;  /* 0x0000000f16167224 */ /* 0x004fe200078e02ff */
[----:B------:R-:W-:-:S04]  /*0f70*/  I2FP.F32.S32 R15, R26 ;  /* 0x0000001a000f7245 */ /* 0x000fc80000201400 */
[----:B------:R-:W-:Y:S01]  /*0f80*/  I2FP.F32.S32 R13, R22 ;  /* 0x00000016000d7245 */ /* 0x000fe20000201400 */
[----:B------:R-:W-:-:S04]  /*0f90*/  FADD R4, R4, R15 ;  /* 0x0000000f04047221 */ /* 0x000fc80000000000 */
[----:B------:R-:W-:Y:S01]  /*0fa0*/  FADD R4, R4, R13 ;  /* 0x0000000d04047221 */ /* 0x000fe20000000000 */
[C---:B------:R-:W-:Y:S02]  /*0fb0*/  LEA R7, R10.reuse, R7, 0x2 ;  /* 0x000000070a077211 */ /* 0x040fe400078e10ff */
[----:B------:R-:W-:Y:S02]  /*0fc0*/  LEA R8, R11, R8, 0x2 ;  /* 0x000000080b087211 */ /* 0x000fe400078e10ff */
[----:B------:R-:W-:Y:S02]  /*0fd0*/  PLOP3.LUT P0, PT, PT, PT, PT, 0x8, 0x80 ;  /* 0x000000000080781c */ /* 0x000fe40003f0e170 */
[----:B------:R-:W-:Y:S02]  /*0fe0*/  IADD3 R9, PT, PT, R9, 0x8, RZ ;  /* 0x0000000809097810 */ /* 0x000fe40007ffe0ff */
[----:B------:R-:W-:Y:S02]  /*0ff0*/  LEA R7, R10, R7, 0x2 ;  /* 0x000000070a077211 */ /* 0x000fe400078e10ff */
[----:B------:R-:W-:-:S02]  /*1000*/  LEA R8, R11, R8, 0x2 ;  /* 0x000000080b087211 */ /* 0x000fc400078e10ff */
[----:B------:R-:W-:Y:S02]  /*1010*/  LEA R16, R11, R16, 0x2 ;  /* 0x000000100b107211 */ /* 0x000fe400078e10ff */
[----:B------:R-:W-:Y:S01]  /*1020*/  LEA R17, R10, R17, 0x2 ;  /* 0x000000110a117211 */ /* 0x000fe200078e10ff */
[----:B----4-:R-:W-:-:S05]  /*1030*/  IMAD R12, R23, R12, RZ ;  /* 0x0000000c170c7224 */ /* 0x010fca00078e02ff */
[----:B------:R-:W-:Y:S01]  /*1040*/  I2FP.F32.S32 R15, R12 ;  /* 0x0000000c000f7245 */ /* 0x000fe20000201400 */
[----:B-----5:R-:W-:-:S04]  /*1050*/  IMAD R14, R14, R21, RZ ;  /* 0x000000150e0e7224 */ /* 0x020fc800078e02ff */
[----:B------:R-:W-:Y:S01]  /*1060*/  FADD R4, R4, R15 ;  /* 0x0000000f04047221 */ /* 0x000fe20000000000 */
[----:B------:R-:W-:-:S05]  /*1070*/  I2FP.F32.S32 R13, R14 ;  /* 0x0000000e000d7245 */ /* 0x000fca0000201400 */
[----:B------:R-:W-:-:S07]  /*1080*/  FADD R4, R4, R13 ;  /* 0x0000000d04047221 */ /* 0x000fce0000000000 */
.L_x_11:
[----:B------:R-:W-:-:S13]  /*1090*/  ISETP.NE.OR P0, PT, R9, RZ, P0 ;  /* 0x000000ff0900720c */ /* 0x000fda0000705670 */
[----:B------:R-:W-:Y:S05]  /*10a0*/  @!P0 BRA `(.L_x_7) ;  /* 0x0000000000948947 */ /* 0x000fea0003800000 */
.L_x_8:
[----:B------:R-:W0:Y:S08]  /*10b0*/  LDC.64 R24, c[0x0][0x380] ;  /* 0x0000e000ff187b82 */ /* 0x000e300000000a00 */
[----:B------:R-:W1:Y:S01]  /*10c0*/  LDC.64 R22, c[0x0][0x388] ;  /* 0x0000e200ff167b82 */ /* 0x000e620000000a00 */
[----:B0-----:R-:W-:-:S04]  /*10d0*/  IMAD.WIDE R24, R16, 0x4, R24 ;  /* 0x0000000410187825 */ /* 0x001fc800078e0218 */
[----:B------:R-:W-:Y:S02]  /*10e0*/  IMAD.WIDE R20, R11, 0x4, R24 ;  /* 0x000000040b147825 */ /* 0x000fe400078e0218 */
[----:B------:R-:W2:Y:S02]  /*10f0*/  LDG.E R24, desc[UR6][R24.64] ;  /* 0x0000000618187981 */ /* 0x000ea4000c1e1900 */
[----:B-1----:R-:W-:-:S04]  /*1100*/  IMAD.WIDE R22, R17, 0x4, R22 ;  /* 0x0000000411167825 */ /* 0x002fc800078e0216 */
[C---:B------:R-:W-:Y:S02]  /*1110*/  IMAD.WIDE R18, R10.reuse, 0x4, R22 ;  /* 0x000000040a127825 */ /* 0x040fe400078e0216 */
[----:B------:R-:W2:Y:S02]  /*1120*/  LDG.E R23, desc[UR6][R22.64] ;  /* 0x0000000616177981 */ /* 0x000ea4000c1e1900 */
[C---:B------:R-:W-:Y:S02]  /*1130*/  IMAD.WIDE R12, R11.reuse, 0x4, R20 ;  /* 0x000000040b0c7825 */ /* 0x040fe400078e0214 */
[----:B------:R-:W3:Y:S02]  /*1140*/  LDG.E R20, desc[UR6][R20.64] ;  /* 0x0000000614147981 */ /* 0x000ee4000c1e1900 */
[----:B------:R-:W-:Y:S02]  /*1150*/  IMAD.WIDE R14, R10, 0x4, R18 ;  /* 0x000000040a0e7825 */ /* 0x000fe400078e0212 */
[----:B------:R-:W3:Y:S02]  /*1160*/  LDG.E R19, desc[UR6][R18.64] ;  /* 0x0000000612137981 */ /* 0x000ee4000c1e1900 */
[----:B------:R-:W-:-:S04]  /*1170*/  IMAD.WIDE R28, R11, 0x4, R12 ;  /* 0x000000040b1c7825 */ /* 0x000fc800078e020c */
[----:B------:R-:W-:Y:S02]  /*1180*/  IMAD.WIDE R26, R10, 0x4, R14 ;  /* 0x000000040a1a7825 */ /* 0x000fe400078e020e */
[----:B------:R-:W4:Y:S04]  /*1190*/  LDG.E R15, desc[UR6][R14.64] ;  /* 0x000000060e0f7981 */ /* 0x000f28000c1e1900 */
[----:B------:R-:W4:Y:S04]  /*11a0*/  LDG.E R18, desc[UR6][R12.64] ;  /* 0x000000060c127981 */ /* 0x000f28000c1e1900 */
[----:B------:R-:W5:Y:S04]  /*11b0*/  LDG.E R28, desc[UR6][R28.64] ;  /* 0x000000061c1c7981 */ /* 0x000f68000c1e1900 */
[----:B------:R-:W5:Y:S01]  /*11c0*/  LDG.E R27, desc[UR6][R26.64] ;  /* 0x000000061a1b7981 */ /* 0x000f62000c1e1900 */
[----:B------:R-:W-:-:S04]  /*11d0*/  IADD3 R9, PT, PT, R9, 0x4, RZ ;  /* 0x0000000409097810 */ /* 0x000fc80007ffe0ff */
[----:B------:R-:W-:Y:S02]  /*11e0*/  ISETP.NE.AND P0, PT, R9, RZ, PT ;  /* 0x000000ff0900720c */ /* 0x000fe40003f05270 */
[C---:B------:R-:W-:Y:S02]  /*11f0*/  LEA R7, R10.reuse, R7, 0x2 ;  /* 0x000000070a077211 */ /* 0x040fe400078e10ff */
[C---:B------:R-:W-:Y:S02]  /*1200*/  LEA R8, R11.reuse, R8, 0x2 ;  /* 0x000000080b087211 */ /* 0x040fe400078e10ff */
[----:B------:R-:W-:Y:S02]  /*1210*/  LEA R16, R11, R16, 0x2 ;  /* 0x000000100b107211 */ /* 0x000fe400078e10ff */
[----:B------:R-:W-:Y:S01]  /*1220*/  LEA R17, R10, R17, 0x2 ;  /* 0x000000110a117211 */ /* 0x000fe200078e10ff */
[----:B--2---:R-:W-:-:S05]  /*1230*/  IMAD R23, R24, R23, RZ ;  /* 0x0000001718177224 */ /* 0x004fca00078e02ff */
[----:B------:R-:W-:Y:S01]  /*1240*/  I2FP.F32.S32 R23, R23 ;  /* 0x0000001700177245 */ /* 0x000fe20000201400 */
[----:B---3--:R-:W-:-:S04]  /*1250*/  IMAD R22, R20, R19, RZ ;  /* 0x0000001314167224 */ /* 0x008fc800078e02ff */
[----:B------:R-:W-:Y:S01]  /*1260*/  FADD R23, R23, R4 ;  /* 0x0000000417177221 */ /* 0x000fe20000000000 */
[----:B------:R-:W-:Y:S01]  /*1270*/  I2FP.F32.S32 R22, R22 ;  /* 0x0000001600167245 */ /* 0x000fe20000201400 */
[----:B----4-:R-:W-:-:S04]  /*1280*/  IMAD R20, R18, R15, RZ ;  /* 0x0000000f12147224 */ /* 0x010fc800078e02ff */
[----:B------:R-:W-:Y:S01]  /*1290*/  FADD R22, R23, R22 ;  /* 0x0000001617167221 */ /* 0x000fe20000000000 */
[----:B------:R-:W-:Y:S01]  /*12a0*/  I2FP.F32.S32 R13, R20 ;  /* 0x00000014000d7245 */ /* 0x000fe20000201400 */
[----:B-----5:R-:W-:-:S04]  /*12b0*/  IMAD R4, R28, R27, RZ ;  /* 0x0000001b1c047224 */ /* 0x020fc800078e02ff */
[----:B------:R-:W-:Y:S01]  /*12c0*/  FADD R13, R22, R13 ;  /* 0x0000000d160d7221 */ /* 0x000fe20000000000 */
[----:B------:R-:W-:-:S05]  /*12d0*/  I2FP.F32.S32 R4, R4 ;  /* 0x0000000400047245 */ /* 0x000fca0000201400 */
[----:B------:R-:W-:Y:S01]  /*12e0*/  FADD R4, R13, R4 ;  /* 0x000000040d047221 */ /* 0x000fe20000000000 */
[----:B------:R-:W-:Y:S06]  /*12f0*/  @P0 BRA `(.L_x_8) ;  /* 0xfffffffc006c0947 */ /* 0x000fec000383ffff */
.L_x_7:
[----:B------:R-:W-:-:S13]  /*1300*/  ISETP.NE.AND P0, PT, R6, RZ, PT ;  /* 0x000000ff0600720c */ /* 0x000fda0003f05270 */
[----:B------:R-:W-:Y:S05]  /*1310*/  @!P0 BRA `(.L_x_6) ;  /* 0x0000000000448947 */ /* 0x000fea0003800000 */
[----:B------:R-:W0:Y:S01]  /*1320*/  LDC.64 R14, c[0x0][0x380] ;  /* 0x0000e000ff0e7b82 */ /* 0x000e220000000a00 */
[----:B------:R-:W-:Y:S02]  /*1330*/  IADD3 R17, PT, PT, R2, UR4, R7 ;  /* 0x0000000402117c10 */ /* 0x000fe4000fffe007 */
[----:B------:R-:W-:Y:S02]  /*1340*/  IADD3 R0, PT, PT, R0, UR5, R8 ;  /* 0x0000000500007c10 */ /* 0x000fe4000fffe008 */
[----:B------:R-:W-:-:S03]  /*1350*/  IADD3 R2, PT, PT, -R6, RZ, RZ ;  /* 0x000000ff06027210 */ /* 0x000fc60007ffe1ff */
[----:B------:R-:W1:Y:S04]  /*1360*/  LDC.64 R12, c[0x0][0x388] ;  /* 0x0000e200ff0c7b82 */ /* 0x000e680000000a00 */
.L_x_12:
[----:B-1----:R-:W-:-:S04]  /*1370*/  IMAD.WIDE R6, R17, 0x4, R12 ;  /* 0x0000000411067825 */ /* 0x002fc800078e020c */
[----:B0-----:R-:W-:Y:S02]  /*1380*/  IMAD.WIDE R8, R0, 0x4, R14 ;  /* 0x0000000400087825 */ /* 0x001fe400078e020e */
[----:B------:R-:W2:Y:S04]  /*1390*/  LDG.E R7, desc[UR6][R6.64] ;  /* 0x0000000606077981 */ /* 0x000ea8000c1e1900 */
[----:B------:R-:W2:Y:S01]  /*13a0*/  LDG.E R8, desc[UR6][R8.64] ;  /* 0x0000000608087981 */ /* 0x000ea2000c1e1900 */
[----:B------:R-:W-:Y:S02]  /*13b0*/  IADD3 R2, PT, PT, R2, 0x1, RZ ;  /* 0x0000000102027810 */ /* 0x000fe40007ffe0ff */
[----:B------:R-:W-:Y:S02]  /*13c0*/  IADD3 R17, PT, PT, R17, R10, RZ ;  /* 0x0000000a11117210 */ /* 0x000fe40007ffe0ff */
[----:B------:R-:W-:-:S02]  /*13d0*/  ISETP.NE.AND P0, PT, R2, RZ, PT ;  /* 0x000000ff0200720c */ /* 0x000fc40003f05270 */
[----:B------:R-:W-:Y:S01]  /*13e0*/  IADD3 R0, PT, PT, R0, R11, RZ ;  /* 0x0000000b00007210 */ /* 0x000fe20007ffe0ff */
[----:B--2---:R-:W-:-:S05]  /*13f0*/  IMAD R16, R8, R7, RZ ;  /* 0x0000000708107224 */ /* 0x004fca00078e02ff */
[----:B------:R-:W-:-:S05]  /*1400*/  I2FP.F32.S32 R19, R16 ;  /* 0x0000001000137245 */ /* 0x000fca0000201400 */
[----:B------:R-:W-:Y:S01]  /*1410*/  FADD R4, R19, R4 ;  /* 0x0000000413047221 */ /* 0x000fe20000000000 */
[----:B------:R-:W-:Y:S06]  /*1420*/  @P0 BRA `(.L_x_12) ;  /* 0xfffffffc00d00947 */ /* 0x000fec000383ffff */
.L_x_6:
[----:B------:R-:W0:Y:S01]  /*1430*/  LDC.64 R6, c[0x0][0x390] ;  /* 0x0000e400ff067b82 */ /* 0x000e220000000a00 */
[----:B------:R-:W1:Y:S01]  /*1440*/  F2I.TRUNC.NTZ R9, R4 ;  /* 0x0000000400097305 */ /* 0x000e62000020f100 */
[----:B------:R-:W-:-:S04]  /*1450*/  IMAD R3, R3, R10, R5 ;  /* 0x0000000a03037224 */ /* 0x000fc800078e0205 */
[----:B0-----:R-:W-:-:S05]  /*1460*/  IMAD.WIDE R2, R3, 0x4, R6 ;  /* 0x0000000403027825 */ /* 0x001fca00078e0206 */
[----:B-1----:R-:W-:Y:S01]  /*1470*/  STG.E desc[UR6][R2.64], R9 ;  /* 0x0000000902007986 */ /* 0x002fe2000c101906 */
[----:B------:R-:W-:Y:S05]  /*1480*/  EXIT ;  /* 0x000000000000794d */ /* 0x000fea0003800000 */
.L_x_13:
        /* <DEDUP_REMOVED lines=15> */
.L_x_16:


//--------------------- .text._Z15kernel_functionPiS_S_ --------------------------
	.section	.text._Z15kernel_functionPiS_S_,"ax",@progbits
	.align	128
        .global         _Z15kernel_functionPiS_S_
        .type           _Z15kernel_functionPiS_S_,@function
        .size           _Z15kernel_functionPiS_S_,(.L_x_17 - _Z15kernel_functionPiS_S_)
        .other          _Z15kernel_functionPiS_S_,@"STO_CUDA_ENTRY STV_DEFAULT"
_Z15kernel_functionPiS_S_:
.text._Z15kernel_functionPiS_S_:
[----:B------:R-:W-:Y:S01]  /*0000*/  LDC R1, c[0x0][0x37c] ;  /* 0x0000df00ff017b82 */ /* 0x000fe20000000800 */
[----:B------:R-:W0:Y:S01]  /*0010*/  S2R R0, SR_CTAID.Y ;  /* 0x0000000000007919 */ /* 0x000e220000002600 */
[----:B------:R-:W1:Y:S01]  /*0020*/  LDCU UR4, c[0x0][0x360] ;  /* 0x00006c00ff0477ac */ /* 0x000e620008000800 */
[----:B------:R-:W0:Y:S01]  /*0030*/  S2R R3, SR_TID.Y ;  /* 0x0000000000037919 */ /* 0x000e220000002200 */
[----:B------:R-:W0:Y:S01]  /*0040*/  LDCU UR5, c[0x0][0x364] ;  /* 0x00006c80ff0577ac */ /* 0x000e220008000800 */
[----:B------:R-:W1:Y:S01]  /*0050*/  S2R R9, SR_CTAID.X ;  /* 0x0000000000097919 */ /* 0x000e620000002500 */
[----:B------:R-:W1:Y:S01]  /*0060*/  S2R R2, SR_TID.X ;  /* 0x0000000000027919 */ /* 0x000e620000002100 */
[----:B0-----:R-:W-:-:S05]  /*0070*/  IMAD R0, R0, UR5, R3 ;  /* 0x0000000500007c24 */ /* 0x001fca000f8e0203 */
[----:B------:R-:W-:Y:S01]  /*0080*/  ISETP.GT.U32.AND P0, PT, R0, 0x2, PT ;  /* 0x000000020000780c */ /* 0x000fe20003f04070 */
[----:B-1----:R-:W-:-:S05]  /*0090*/  IMAD R9, R9, UR4, R2 ;  /* 0x0000000409097c24 */ /* 0x002fca000f8e0202 */
[----:B------:R-:W-:-:S13]  /*00a0*/  ISETP.GT.OR P0, PT, R9, 0x3, P0 ;  /* 0x000000030900780c */ /* 0x000fda0000704670 */
[----:B------:R-:W-:Y:S05]  /*00b0*/  @P0 EXIT ;  /* 0x000000000000094d */ /* 0x000fea0003800000 */
[----:B------:R-:W0:Y:S01]  /*00c0*/  LDC.64 R4, c[0x0][0x380] ;  /* 0x0000e000ff047b82 */ /* 0x000e220000000a00 */
[----:B------:R-:W1:Y:S01]  /*00d0*/  LDCU.64 UR4, c[0x0][0x358] ;  /* 0x00006b00ff0477ac */ /* 0x000e620008000a00 */
[----:B------:R-:W-:-:S06]  /*00e0*/  SHF.L.U32 R0, R0, 0x2, RZ ;  /* 0x0000000200007819 */ /* 0x000fcc00000006ff */
[----:B------:R-:W2:Y:S08]  /*00f0*/  LDC.64 R6, c[0x0][0x388] ;  /* 0x0000e200ff067b82 */ /* 0x000eb00000000a00 */
[----:B------:R-:W3:Y:S01]  /*0100*/  LDC.64 R2, c[0x0][0x390] ;  /* 0x0000e400ff027b82 */ /* 0x000ee20000000a00 */
[----:B0-----:R-:W-:-:S05]  /*0110*/  IMAD.WIDE.U32 R4, R0, 0x4, R4 ;  /* 0x0000000400047825 */ /* 0x001fca00078e0004 */
[----:B-1----:R-:W4:Y:S01]  /*0120*/  LDG.E R8, desc[UR4][R4.64] ;  /* 0x0000000404087981 */ /* 0x002f22000c1e1900 */
[----:B--2---:R-:W-:-:S03]  /*0130*/  IMAD.WIDE R6, R9, 0x4, R6 ;  /* 0x0000000409067825 */ /* 0x004fc600078e0206 */
[----:B------:R-:W2:Y:S04]  /*0140*/  LDG.E R13, desc[UR4][R4.64+0x4] ;  /* 0x00000404040d7981 */ /* 0x000ea8000c1e1900 */
[----:B------:R-:W4:Y:S04]  /*0150*/  LDG.E R11, desc[UR4][R6.64] ;  /* 0x00000004060b7981 */ /* 0x000f28000c1e1900 */
[----:B------:R-:W2:Y:S04]  /*0160*/  LDG.E R10, desc[UR4][R6.64+0x10] ;  /* 0x00001004060a7981 */ /* 0x000ea8000c1e1900 */
[----:B------:R-:W5:Y:S04]  /*0170*/  LDG.E R15, desc[UR4][R4.64+0x8] ;  /* 0x00000804040f7981 */ /* 0x000f68000c1e1900 */
[----:B------:R-:W5:Y:S04]  /*0180*/  LDG.E R12, desc[UR4][R6.64+0x20] ;  /* 0x00002004060c7981 */ /* 0x000f68000c1e1900 */
[----:B------:R-:W5:Y:S04]  /*0190*/  LDG.E R17, desc[UR4][R4.64+0xc] ;  /* 0x00000c0404117981 */ /* 0x000f68000c1e1900 */
[----:B------:R-:W5:Y:S01]  /*01a0*/  LDG.E R14, desc[UR4][R6.64+0x30] ;  /* 0x00003004060e7981 */ /* 0x000f62000c1e1900 */
[----:B------:R-:W-:-:S05]  /*01b0*/  IADD3 R9, PT, PT, R9, R0, RZ ;  /* 0x0000000009097210 */ /* 0x000fca0007ffe0ff */
[----:B---3--:R-:W-:-:S04]  /*01c0*/  IMAD.WIDE R2, R9, 0x4, R2 ;  /* 0x0000000409027825 */ /* 0x008fc800078e0202 */
[----:B----4-:R-:W-:-:S04]  /*01d0*/  IMAD R8, R8, R11, RZ ;  /* 0x0000000b08087224 */ /* 0x010fc800078e02ff */
[----:B--2---:R-:W-:-:S04]  /*01e0*/  IMAD R8, R13, R10, R8 ;  /* 0x0000000a0d087224 */ /* 0x004fc800078e0208 */
[----:B-----5:R-:W-:-:S04]  /*01f0*/  IMAD R8, R15, R12, R8 ;  /* 0x0000000c0f087224 */ /* 0x020fc800078e0208 */
[----:B------:R-:W-:-:S05]  /*0200*/  IMAD R17, R17, R14, R8 ;  /* 0x0000000e11117224 */ /* 0x000fca00078e0208 */
[----:B------:R-:W-:Y:S01]  /*0210*/  STG.E desc[UR4][R2.64], R17 ;  /* 0x0000001102007986 */ /* 0x000fe2000c101904 */
[----:B------:R-:W-:Y:S05]  /*0220*/  EXIT ;  /* 0x000000000000794d */ /* 0x000fea0003800000 */
.L_x_14:
        /* <DEDUP_REMOVED lines=13> */
.L_x_17:


//--------------------- .nv.shared.reserved.0     --------------------------
	.section	.nv.shared.reserved.0,"aw",@nobits
	.weak		__nv_reservedSMEM_offset_0_alias
	.size		__nv_reservedSMEM_offset_0_alias, 0, 64
	.other		__nv_reservedSMEM_offset_0_alias,@"STO_CUDA_RESERVED_SHARED STV_DEFAULT"
__nv_reservedSMEM_offset_0_alias:
	.zero		0
	.zero		64


//--------------------- .nv.constant0._Z24matrix_product_transposePiS_S_iii --------------------------
	.section	.nv.constant0._Z24matrix_product_transposePiS_S_iii,"a",@progbits
	.sectionflags	@""
	.align	4
.nv.constant0._Z24matrix_product_transposePiS_S_iii:
	.zero		932


//--------------------- .nv.constant0._Z24matrix_transpose_productPiS_S_iii --------------------------
	.section	.nv.constant0._Z24matrix_transpose_productPiS_S_iii,"a",@progbits
	.sectionflags	@""
	.align	4
.nv.constant0._Z24matrix_transpose_productPiS_S_iii:
	.zero		932


//--------------------- .nv.constant0._Z15kernel_functionPiS_S_ --------------------------
	.section	.nv.constant0._Z15kernel_functionPiS_S_,"a",@progbits
	.sectionflags	@""
	.align	4
.nv.constant0._Z15kernel_functionPiS_S_:
	.zero		920


//--------------------- SYMBOLS --------------------------

	.type		.nv.reservedSmem.offset0,@object
	.size		.nv.reservedSmem.offset0,0x4
